	.target	sm_90a

	.elftype	@"ET_EXEC"


//--------------------- .note.nv.tkinfo           --------------------------
	.section	.note.nv.tkinfo,"",@"SHT_NOTE"
	.sectionflags	@"SHF_NOTE_NV_TKINFO"
	.tkinfo
        /*0018*/ 	.word	0x00000002
        /*0030*/ 	.string	""
        /*0030*/ 	.string	"ptxas"
        /*0030*/ 	.string	"Cuda compilation tools, release 13.0, V13.0.88"
        /*0030*/ 	.string	"Build cuda_13.0.r13.0/compiler.36424714_0"
        /*0030*/ 	.string	"-arch sm_90a -m 64 "



//--------------------- .note.nv.cuinfo           --------------------------
	.section	.note.nv.cuinfo,"",@"SHT_NOTE"
	.sectionflags	@"SHF_NOTE_NV_CUINFO"
        /*0018*/ 	.short	0x0002
        /*001a*/ 	.short	0x005a
        /*001c*/ 	.short	0x0082
	.zero		2


//--------------------- .nv.info                  --------------------------
	.section	.nv.info,"",@"SHT_CUDA_INFO"
	.align	4


	//----- nvinfo : EIATTR_REGCOUNT
	.align		4
        /*0000*/ 	.byte	0x04, 0x2f
        /*0002*/ 	.short	(.L_15 - .L_14)
	.align		4
.L_14:
        /*0004*/ 	.word	index@(_ZN7cutlass13device_kernelINS_4gemm6kernel13GemmUniversalIN4cute5tupleIJiiiiEEENS1_10collective13CollectiveMmaINS1_34MainloopSm90TmaGmmaWarpSpecializedILi7ENS5_IJNS4_1CILi1EEESB_SB_EEENS1_32KernelTmaWarpSpecializedPingpongEEENS5_IJNSA_ILi64EEENSA_ILi256EEESF_EEEfNS5_IJlSB_lEEEfSI_NS4_8TiledMMAINS4_8MMA_AtomIJNS4_4SM904GMMA30MMA_64x256x8_F32TF32TF32_SS_TNILNSM_7ScaleInE1ELSO_1EEEEEENS4_6LayoutISC_NS5_IJNSA_ILi0EEESS_SS_EEEEENS5_IJNS4_10UnderscoreESV_SV_EEEEENS4_13SM90_TMA_LOADENS4_14ComposedLayoutINS4_7SwizzleILi3ELi4ELi3EEENS4_18smem_ptr_flag_bitsILi32EEENSR_INS5_IJNSA_ILi8EEENSA_ILi32EEEEEENS5_IJS15_SB_EEEEEEEvNS4_8identityESY_S19_vS1A_EENS_8epilogue10collective6detail29Sm90TmaWarpSpecializedAdapterINS1D_15DefaultEpilogueIfSI_SI_NS1C_6thread17LinearCombinationIfLi1EffLNS1H_9ScaleType4KindE0ELNS_15FloatRoundStyleE2EfEENS1_15EpilogueDefaultEEEEEvvEEEEvNT_6ParamsE)
        /*0008*/ 	.word	0x000000a8


	//----- nvinfo : EIATTR_FRAME_SIZE
	.align		4
.L_15:
        /*000c*/ 	.byte	0x04, 0x11
        /*000e*/ 	.short	(.L_17 - .L_16)
	.align		4
.L_16:
        /*0010*/ 	.word	index@(_ZN7cutlass13device_kernelINS_4gemm6kernel13GemmUniversalIN4cute5tupleIJiiiiEEENS1_10collective13CollectiveMmaINS1_34MainloopSm90TmaGmmaWarpSpecializedILi7ENS5_IJNS4_1CILi1EEESB_SB_EEENS1_32KernelTmaWarpSpecializedPingpongEEENS5_IJNSA_ILi64EEENSA_ILi256EEESF_EEEfNS5_IJlSB_lEEEfSI_NS4_8TiledMMAINS4_8MMA_AtomIJNS4_4SM904GMMA30MMA_64x256x8_F32TF32TF32_SS_TNILNSM_7ScaleInE1ELSO_1EEEEEENS4_6LayoutISC_NS5_IJNSA_ILi0EEESS_SS_EEEEENS5_IJNS4_10UnderscoreESV_SV_EEEEENS4_13SM90_TMA_LOADENS4_14ComposedLayoutINS4_7SwizzleILi3ELi4ELi3EEENS4_18smem_ptr_flag_bitsILi32EEENSR_INS5_IJNSA_ILi8EEENSA_ILi32EEEEEENS5_IJS15_SB_EEEEEEEvNS4_8identityESY_S19_vS1A_EENS_8epilogue10collective6detail29Sm90TmaWarpSpecializedAdapterINS1D_15DefaultEpilogueIfSI_SI_NS1C_6thread17LinearCombinationIfLi1EffLNS1H_9ScaleType4KindE0ELNS_15FloatRoundStyleE2EfEENS1_15EpilogueDefaultEEEEEvvEEEEvNT_6ParamsE)
        /*0014*/ 	.word	0x00000008


	//----- nvinfo : EIATTR_MIN_STACK_SIZE
	.align		4
.L_17:
        /*0018*/ 	.byte	0x04, 0x12
        /*001a*/ 	.short	(.L_19 - .L_18)
	.align		4
.L_18:
        /*001c*/ 	.word	index@(_ZN7cutlass13device_kernelINS_4gemm6kernel13GemmUniversalIN4cute5tupleIJiiiiEEENS1_10collective13CollectiveMmaINS1_34MainloopSm90TmaGmmaWarpSpecializedILi7ENS5_IJNS4_1CILi1EEESB_SB_EEENS1_32KernelTmaWarpSpecializedPingpongEEENS5_IJNSA_ILi64EEENSA_ILi256EEESF_EEEfNS5_IJlSB_lEEEfSI_NS4_8TiledMMAINS4_8MMA_AtomIJNS4_4SM904GMMA30MMA_64x256x8_F32TF32TF32_SS_TNILNSM_7ScaleInE1ELSO_1EEEEEENS4_6LayoutISC_NS5_IJNSA_ILi0EEESS_SS_EEEEENS5_IJNS4_10UnderscoreESV_SV_EEEEENS4_13SM90_TMA_LOADENS4_14ComposedLayoutINS4_7SwizzleILi3ELi4ELi3EEENS4_18smem_ptr_flag_bitsILi32EEENSR_INS5_IJNSA_ILi8EEENSA_ILi32EEEEEENS5_IJS15_SB_EEEEEEEvNS4_8identityESY_S19_vS1A_EENS_8epilogue10collective6detail29Sm90TmaWarpSpecializedAdapterINS1D_15DefaultEpilogueIfSI_SI_NS1C_6thread17LinearCombinationIfLi1EffLNS1H_9ScaleType4KindE0ELNS_15FloatRoundStyleE2EfEENS1_15EpilogueDefaultEEEEEvvEEEEvNT_6ParamsE)
        /*0020*/ 	.word	0x00000008
.L_19:


//--------------------- .nv.compat                --------------------------
	.section	.nv.compat,"",@"SHT_CUDA_COMPAT_INFO"
	.align	4
        /*0000*/ 	.byte	0x02, 0x09, 0x01, 0x00, 0x02, 0x02, 0x04, 0x00, 0x02, 0x05, 0x05, 0x00, 0x03, 0x07, 0x01, 0x01
        /*0010*/ 	.byte	0x02, 0x03, 0x01, 0x00, 0x02, 0x06, 0x01, 0x00, 0x04, 0x0b, 0x08, 0x00, 0x00, 0x00, 0x00, 0x00
        /*0020*/ 	.byte	0x00, 0x00, 0x00, 0x00


//--------------------- .nv.info._ZN7cutlass13device_kernelINS_4gemm6kernel13GemmUniversalIN4cute5tupleIJiiiiEEENS1_10collective13CollectiveMmaINS1_34MainloopSm90TmaGmmaWarpSpecializedILi7ENS5_IJNS4_1CILi1EEESB_SB_EEENS1_32KernelTmaWarpSpecializedPingpongEEENS5_IJNSA_ILi64EEENSA_ILi256EEESF_EEEfNS5_IJlSB_lEEEfSI_NS4_8TiledMMAINS4_8MMA_AtomIJNS4_4SM904GMMA30MMA_64x256x8_F32TF32TF32_SS_TNILNSM_7ScaleInE1ELSO_1EEEEEENS4_6LayoutISC_NS5_IJNSA_ILi0EEESS_SS_EEEEENS5_IJNS4_10UnderscoreESV_SV_EEEEENS4_13SM90_TMA_LOADENS4_14ComposedLayoutINS4_7SwizzleILi3ELi4ELi3EEENS4_18smem_ptr_flag_bitsILi32EEENSR_INS5_IJNSA_ILi8EEENSA_ILi32EEEEEENS5_IJS15_SB_EEEEEEEvNS4_8identityESY_S19_vS1A_EENS_8epilogue10collective6detail29Sm90TmaWarpSpecializedAdapterINS1D_15DefaultEpilogueIfSI_SI_NS1C_6thread17LinearCombinationIfLi1EffLNS1H_9ScaleType4KindE0ELNS_15FloatRoundStyleE2EfEENS1_15EpilogueDefaultEEEEEvvEEEEvNT_6ParamsE --------------------------
	.section	.nv.info._ZN7cutlass13device_kernelINS_4gemm6kernel13GemmUniversalIN4cute5tupleIJiiiiEEENS1_10collective13CollectiveMmaINS1_34MainloopSm90TmaGmmaWarpSpecializedILi7ENS5_IJNS4_1CILi1EEESB_SB_EEENS1_32KernelTmaWarpSpecializedPingpongEEENS5_IJNSA_ILi64EEENSA_ILi256EEESF_EEEfNS5_IJlSB_lEEEfSI_NS4_8TiledMMAINS4_8MMA_AtomIJNS4_4SM904GMMA30MMA_64x256x8_F32TF32TF32_SS_TNILNSM_7ScaleInE1ELSO_1EEEEEENS4_6LayoutISC_NS5_IJNSA_ILi0EEESS_SS_EEEEENS5_IJNS4_10UnderscoreESV_SV_EEEEENS4_13SM90_TMA_LOADENS4_14ComposedLayoutINS4_7SwizzleILi3ELi4ELi3EEENS4_18smem_ptr_flag_bitsILi32EEENSR_INS5_IJNSA_ILi8EEENSA_ILi32EEEEEENS5_IJS15_SB_EEEEEEEvNS4_8identityESY_S19_vS1A_EENS_8epilogue10collective6detail29Sm90TmaWarpSpecializedAdapterINS1D_15DefaultEpilogueIfSI_SI_NS1C_6thread17LinearCombinationIfLi1EffLNS1H_9ScaleType4KindE0ELNS_15FloatRoundStyleE2EfEENS1_15EpilogueDefaultEEEEEvvEEEEvNT_6ParamsE,"",@"SHT_CUDA_INFO"
	.sectionflags	@""
	.align	4


	//----- nvinfo : EIATTR_CUDA_API_VERSION
	.align		4
        /*0000*/ 	.byte	0x04, 0x37
        /*0002*/ 	.short	(.L_21 - .L_20)
.L_20:
        /*0004*/ 	.word	0x00000082


	//----- nvinfo : EIATTR_KPARAM_INFO
	.align		4
.L_21:
        /*0008*/ 	.byte	0x04, 0x17
        /*000a*/ 	.short	(.L_23 - .L_22)
.L_22:
        /*000c*/ 	.word	0x00000000
        /*0010*/ 	.short	0x0000
        /*0012*/ 	.short	0x0070
        /*0014*/ 	.byte	0x00, 0xf0, 0x01, 0x10


	//----- nvinfo : EIATTR_SPARSE_MMA_MASK
	.align		4
.L_23:
        /*0018*/ 	.byte	0x03, 0x50
        /*001a*/ 	.short	0x0000


	//----- nvinfo : EIATTR_MAXREG_COUNT
	.align		4
        /*001c*/ 	.byte	0x03, 0x1b
        /*001e*/ 	.short	0x00a8


	//----- nvinfo : EIATTR_NUM_BARRIERS
	.align		4
        /*0020*/ 	.byte	0x02, 0x4c
        /*0022*/ 	.byte	0x01
	.zero		1


	//----- nvinfo : EIATTR_EXTERNS
	.align		4
        /*0024*/ 	.byte	0x04, 0x0f
        /*0026*/ 	.short	(.L_25 - .L_24)


	//   ....[0]....
	.align		4
.L_24:
        /*0028*/ 	.word	index@(__assertfail)


	//----- nvinfo : EIATTR_ANNOTATIONS
	.align		4
.L_25:
        /*002c*/ 	.byte	0x04, 0x55
        /*002e*/ 	.short	(.L_27 - .L_26)


	//   ....[0]....
.L_26:
        /*0030*/ 	.word	0x00000001
        /*0034*/ 	.byte	0x30, 0x0b, 0x00, 0x00, 0x01, 0x00, 0x00, 0x00, 0x50, 0x89, 0x00, 0x00, 0x01, 0x00, 0x00, 0x00
        /*0044*/ 	.byte	0x20, 0x96, 0x00, 0x00


	//----- nvinfo : EIATTR_MERCURY_ISA_VERSION
	.align		4
.L_27:
        /*0048*/ 	.byte	0x03, 0x5f
        /*004a*/ 	.short	0x0101


	//----- nvinfo : EIATTR_INT_WARP_WIDE_INSTR_OFFSETS
	.align		4
        /*004c*/ 	.byte	0x04, 0x31
        /*004e*/ 	.short	(.L_29 - .L_28)


	//   ....[0]....
.L_28:
        /*0050*/ 	.word	0x00000440


	//   ....[1]....
        /*0054*/ 	.word	0x00000460


	//   ....[2]....
        /*0058*/ 	.word	0x000004e0


	//   ....[3]....
        /*005c*/ 	.word	0x000004f0


	//   ....[4]....
        /*0060*/ 	.word	0x00000500


	//   ....[5]....
        /*0064*/ 	.word	0x00000520


	//   ....[6]....
        /*0068*/ 	.word	0x000005b0


	//   ....[7]....
        /*006c*/ 	.word	0x000005d0


	//----- nvinfo : EIATTR_COOP_GROUP_MASK_REGIDS
	.align		4
.L_29:
        /*0070*/ 	.byte	0x04, 0x29
        /*0072*/ 	.short	(.L_31 - .L_30)


	//   ....[0]....
.L_30:
        /*0074*/ 	.word	0xffffffff


	//   ....[1]....
        /*0078*/ 	.word	0xffffffff


	//   ....[2]....
        /*007c*/ 	.word	0xffffffff


	//   ....[3]....
        /*0080*/ 	.word	0xffffffff


	//   ....[4]....
        /*0084*/ 	.word	0xffffffff


	//   ....[5]....
        /*0088*/ 	.word	0xffffffff


	//----- nvinfo : EIATTR_COOP_GROUP_INSTR_OFFSETS
	.align		4
.L_31:
        /*008c*/ 	.byte	0x04, 0x28
        /*008e*/ 	.short	(.L_33 - .L_32)


	//   ....[0]....
.L_32:
        /*0090*/ 	.word	0x00000070


	//   ....[1]....
        /*0094*/ 	.word	0x00000080


	//   ....[2]....
        /*0098*/ 	.word	0x00000140


	//   ....[3]....
        /*009c*/ 	.word	0x00000330


	//   ....[4]....
        /*00a0*/ 	.word	0x00000370


	//   ....[5]....
        /*00a4*/ 	.word	0x000003c0


	//----- nvinfo : EIATTR_REG_RECONFIG
	.align		4
.L_33:
        /*00a8*/ 	.byte	0x01, 0x54
	.zero		2


	//----- nvinfo : EIATTR_SYSCALL_OFFSETS
	.align		4
        /*00ac*/ 	.byte	0x04, 0x46
        /*00ae*/ 	.short	(.L_35 - .L_34)


	//   ....[0]....
.L_34:
        /*00b0*/ 	.word	0x00001600


	//----- nvinfo : EIATTR_MBARRIER_INSTR_OFFSETS
	.align		4
.L_35:
        /*00b4*/ 	.byte	0x04, 0x39
        /*00b6*/ 	.short	(.L_37 - .L_36)


	//   ....[0]....
.L_36:
        /*00b8*/ 	.word	0x00000240
        /*00bc*/ 	.word	0x000000ff
        /*00c0*/ 	.word	0x00000000
        /*00c4*/ 	.short	0x0100
        /*00c6*/ 	.byte	0x08
	.zero		1


	//   ....[1]....
        /*00c8*/ 	.word	0x00000250
        /*00cc*/ 	.word	0x000000ff
        /*00d0*/ 	.word	0x00000038
        /*00d4*/ 	.short	0x0100
        /*00d6*/ 	.byte	0x08
	.zero		1


	//   ....[2]....
        /*00d8*/ 	.word	0x00000260
        /*00dc*/ 	.word	0x000000ff
        /*00e0*/ 	.word	0x00000008
        /*00e4*/ 	.short	0x0100
        /*00e6*/ 	.byte	0x08
	.zero		1


	//   ....[3]....
        /*00e8*/ 	.word	0x00000270
        /*00ec*/ 	.word	0x000000ff
        /*00f0*/ 	.word	0x00000040
        /*00f4*/ 	.short	0x0100
        /*00f6*/ 	.byte	0x08
	.zero		1


	//   ....[4]....
        /*00f8*/ 	.word	0x00000280
        /*00fc*/ 	.word	0x000000ff
        /*0100*/ 	.word	0x00000010
        /*0104*/ 	.short	0x0100
        /*0106*/ 	.byte	0x08
	.zero		1


	//   ....[5]....
        /*0108*/ 	.word	0x00000290
        /*010c*/ 	.word	0x000000ff
        /*0110*/ 	.word	0x00000048
        /*0114*/ 	.short	0x0100
        /*0116*/ 	.byte	0x08
	.zero		1


	//   ....[6]....
        /*0118*/ 	.word	0x000002a0
        /*011c*/ 	.word	0x000000ff
        /*0120*/ 	.word	0x00000018
        /*0124*/ 	.short	0x0100
        /*0126*/ 	.byte	0x08
	.zero		1


	//   ....[7]....
        /*0128*/ 	.word	0x000002b0
        /*012c*/ 	.word	0x000000ff
        /*0130*/ 	.word	0x00000050
        /*0134*/ 	.short	0x0100
        /*0136*/ 	.byte	0x08
	.zero		1


	//   ....[8]....
        /*0138*/ 	.word	0x000002c0
        /*013c*/ 	.word	0x000000ff
        /*0140*/ 	.word	0x00000020
        /*0144*/ 	.short	0x0100
        /*0146*/ 	.byte	0x08
	.zero		1


	//   ....[9]....
        /*0148*/ 	.word	0x000002d0
        /*014c*/ 	.word	0x000000ff
        /*0150*/ 	.word	0x00000058
        /*0154*/ 	.short	0x0100
        /*0156*/ 	.byte	0x08
	.zero		1


	//   ....[10]....
        /*0158*/ 	.word	0x000002e0
        /*015c*/ 	.word	0x000000ff
        /*0160*/ 	.word	0x00000028
        /*0164*/ 	.short	0x0100
        /*0166*/ 	.byte	0x08
	.zero		1


	//   ....[11]....
        /*0168*/ 	.word	0x000002f0
        /*016c*/ 	.word	0x000000ff
        /*0170*/ 	.word	0x00000060
        /*0174*/ 	.short	0x0100
        /*0176*/ 	.byte	0x08
	.zero		1


	//   ....[12]....
        /*0178*/ 	.word	0x00000300
        /*017c*/ 	.word	0x000000ff
        /*0180*/ 	.word	0x00000030
        /*0184*/ 	.short	0x0100
        /*0186*/ 	.byte	0x08
	.zero		1


	//   ....[13]....
        /*0188*/ 	.word	0x00000310
        /*018c*/ 	.word	0x000000ff
        /*0190*/ 	.word	0x00000068
        /*0194*/ 	.short	0x0100
        /*0196*/ 	.byte	0x08
	.zero		1


	//   ....[14]....
        /*0198*/ 	.word	0x00000610
        /*019c*/ 	.word	0x000000ff
        /*01a0*/ 	.word	0x000000a0
        /*01a4*/ 	.short	0x0100
        /*01a6*/ 	.byte	0x08
	.zero		1


	//   ....[15]....
        /*01a8*/ 	.word	0x00000680
        /*01ac*/ 	.word	0x000000ff
        /*01b0*/ 	.word	0x000000a8
        /*01b4*/ 	.short	0x0100
        /*01b6*/ 	.byte	0x08
	.zero		1


	//   ....[16]....
        /*01b8*/ 	.word	0x000006a0
        /*01bc*/ 	.word	0x000000ff
        /*01c0*/ 	.word	0x00000080
        /*01c4*/ 	.short	0x0100
        /*01c6*/ 	.byte	0x09
	.zero		1


	//   ....[17]....
        /*01c8*/ 	.word	0x000006b0
        /*01cc*/ 	.word	0x000000ff
        /*01d0*/ 	.word	0x00000088
        /*01d4*/ 	.short	0x0100
        /*01d6*/ 	.byte	0x09
	.zero		1


	//   ....[18]....
        /*01d8*/ 	.word	0x000006c0
        /*01dc*/ 	.word	0x000000ff
        /*01e0*/ 	.word	0x00000090
        /*01e4*/ 	.short	0x0100
        /*01e6*/ 	.byte	0x09
	.zero		1


	//   ....[19]....
        /*01e8*/ 	.word	0x000006d0
        /*01ec*/ 	.word	0x000000ff
        /*01f0*/ 	.word	0x00000098
        /*01f4*/ 	.short	0x0100
        /*01f6*/ 	.byte	0x09
	.zero		1


	//   ....[20]....
        /*01f8*/ 	.word	0x000014e0
        /*01fc*/ 	.word	0x0000009d
        /*0200*/ 	.word	0x00000000
        /*0204*/ 	.short	0x010a
        /*0206*/ 	.byte	0x2a
	.zero		1


	//   ....[21]....
        /*0208*/ 	.word	0x00001680
        /*020c*/ 	.word	0x00000003
        /*0210*/ 	.word	0x00000000
        /*0214*/ 	.short	0x010a
        /*0216*/ 	.byte	0x3f
	.zero		1


	//   ....[22]....
        /*0218*/ 	.word	0x000016e0
        /*021c*/ 	.word	0x00000003
        /*0220*/ 	.word	0x00000000
        /*0224*/ 	.short	0x010a
        /*0226*/ 	.byte	0x3f
	.zero		1


	//   ....[23]....
        /*0228*/ 	.word	0x00001c70
        /*022c*/ 	.word	0x000000ff
        /*0230*/ 	.word	0x00000000
        /*0234*/ 	.short	0x010a
        /*0236*/ 	.byte	0x08
	.zero		1


	//   ....[24]....
        /*0238*/ 	.word	0x00001cb0
        /*023c*/ 	.word	0x000000ff
        /*0240*/ 	.word	0x00000000
        /*0244*/ 	.short	0x010a
        /*0246*/ 	.byte	0x08
	.zero		1


	//   ....[25]....
        /*0248*/ 	.word	0x00002140
        /*024c*/ 	.word	0x000000ff
        /*0250*/ 	.word	0x00000000
        /*0254*/ 	.short	0x0101
        /*0256*/ 	.byte	0x08
	.zero		1


	//   ....[26]....
        /*0258*/ 	.word	0x00002230
        /*025c*/ 	.word	0x0000009e
        /*0260*/ 	.word	0x00000000
        /*0264*/ 	.short	0x0101
        /*0266*/ 	.byte	0x2d
	.zero		1


	//   ....[27]....
        /*0268*/ 	.word	0x00002320
        /*026c*/ 	.word	0x000000ff
        /*0270*/ 	.word	0x00000000
        /*0274*/ 	.short	0x0101
        /*0276*/ 	.byte	0x04
	.zero		1


	//   ....[28]....
        /*0278*/ 	.word	0x000023d0
        /*027c*/ 	.word	0x0000009d
        /*0280*/ 	.word	0x00000010
        /*0284*/ 	.short	0x010a
        /*0286*/ 	.byte	0x2a
	.zero		1


	//   ....[29]....
        /*0288*/ 	.word	0x00008970
        /*028c*/ 	.word	0x000000a0
        /*0290*/ 	.word	0x00000000
        /*0294*/ 	.short	0x0101
        /*0296*/ 	.byte	0x2d
	.zero		1


	//   ....[30]....
        /*0298*/ 	.word	0x000092d0
        /*029c*/ 	.word	0x0000000a
        /*02a0*/ 	.word	0x00000038
        /*02a4*/ 	.short	0x010a
        /*02a6*/ 	.byte	0x3f
	.zero		1


	//   ....[31]....
        /*02a8*/ 	.word	0x00009780
        /*02ac*/ 	.word	0x00000008
        /*02b0*/ 	.word	0x000000a8
        /*02b4*/ 	.short	0x0101
        /*02b6*/ 	.byte	0x3f
	.zero		1


	//   ....[32]....
        /*02b8*/ 	.word	0x00009ed0
        /*02bc*/ 	.word	0x00000009
        /*02c0*/ 	.word	0x00000000
        /*02c4*/ 	.short	0x010a
        /*02c6*/ 	.byte	0x3f
	.zero		1


	//   ....[33]....
        /*02c8*/ 	.word	0x00009f50
        /*02cc*/ 	.word	0x00000008
        /*02d0*/ 	.word	0x00000000
        /*02d4*/ 	.short	0x010a
        /*02d6*/ 	.byte	0x3f
	.zero		1


	//   ....[34]....
        /*02d8*/ 	.word	0x00009fe0
        /*02dc*/ 	.word	0x00000009
        /*02e0*/ 	.word	0x00000000
        /*02e4*/ 	.short	0x010a
        /*02e6*/ 	.byte	0x3f
	.zero		1


	//   ....[35]....
        /*02e8*/ 	.word	0x0000a070
        /*02ec*/ 	.word	0x00000008
        /*02f0*/ 	.word	0x00000000
        /*02f4*/ 	.short	0x010a
        /*02f6*/ 	.byte	0x3f
	.zero		1


	//   ....[36]....
        /*02f8*/ 	.word	0x0000a100
        /*02fc*/ 	.word	0x00000009
        /*0300*/ 	.word	0x00000000
        /*0304*/ 	.short	0x010a
        /*0306*/ 	.byte	0x3f
	.zero		1


	//   ....[37]....
        /*0308*/ 	.word	0x0000a190
        /*030c*/ 	.word	0x00000006
        /*0310*/ 	.word	0x00000000
        /*0314*/ 	.short	0x010a
        /*0316*/ 	.byte	0x3f
	.zero		1


	//   ....[38]....
        /*0318*/ 	.word	0x0000a220
        /*031c*/ 	.word	0x00000003
        /*0320*/ 	.word	0x00000000
        /*0324*/ 	.short	0x010a
        /*0326*/ 	.byte	0x3f
	.zero		1


	//   ....[39]....
        /*0328*/ 	.word	0x0000a280
        /*032c*/ 	.word	0x0000009f
        /*0330*/ 	.word	0x00000000
        /*0334*/ 	.short	0x010a
        /*0336*/ 	.byte	0x3f
	.zero		1


	//   ....[40]....
        /*0338*/ 	.word	0x0000a2d0
        /*033c*/ 	.word	0x00000003
        /*0340*/ 	.word	0x00000000
        /*0344*/ 	.short	0x010a
        /*0346*/ 	.byte	0x3f
	.zero		1


	//   ....[41]....
        /*0348*/ 	.word	0x0000a330
        /*034c*/ 	.word	0x00000004
        /*0350*/ 	.word	0x00000000
        /*0354*/ 	.short	0x010a
        /*0356*/ 	.byte	0x3f
	.zero		1


	//   ....[42]....
        /*0358*/ 	.word	0x0000a380
        /*035c*/ 	.word	0x0000009f
        /*0360*/ 	.word	0x00000010
        /*0364*/ 	.short	0x010a
        /*0366*/ 	.byte	0x3f
	.zero		1


	//   ....[43]....
        /*0368*/ 	.word	0x0000a450
        /*036c*/ 	.word	0x0000000a
        /*0370*/ 	.word	0x00000038
        /*0374*/ 	.short	0x010a
        /*0376*/ 	.byte	0x3f
	.zero		1


	//   ....[44]....
        /*0378*/ 	.word	0x0000a520
        /*037c*/ 	.word	0x00000009
        /*0380*/ 	.word	0x00000000
        /*0384*/ 	.short	0x010a
        /*0386*/ 	.byte	0x3f
	.zero		1


	//   ....[45]....
        /*0388*/ 	.word	0x0000a570
        /*038c*/ 	.word	0x00000008
        /*0390*/ 	.word	0x00000000
        /*0394*/ 	.short	0x010a
        /*0396*/ 	.byte	0x3f
	.zero		1


	//   ....[46]....
        /*0398*/ 	.word	0x0000a5c0
        /*039c*/ 	.word	0x00000009
        /*03a0*/ 	.word	0x00000000
        /*03a4*/ 	.short	0x010a
        /*03a6*/ 	.byte	0x3f
	.zero		1


	//   ....[47]....
        /*03a8*/ 	.word	0x0000a610
        /*03ac*/ 	.word	0x00000008
        /*03b0*/ 	.word	0x00000000
        /*03b4*/ 	.short	0x010a
        /*03b6*/ 	.byte	0x3f
	.zero		1


	//   ....[48]....
        /*03b8*/ 	.word	0x0000a660
        /*03bc*/ 	.word	0x00000009
        /*03c0*/ 	.word	0x00000000
        /*03c4*/ 	.short	0x010a
        /*03c6*/ 	.byte	0x3f
	.zero		1


	//   ....[49]....
        /*03c8*/ 	.word	0x0000a6b0
        /*03cc*/ 	.word	0x00000006
        /*03d0*/ 	.word	0x00000000
        /*03d4*/ 	.short	0x010a
        /*03d6*/ 	.byte	0x3f
	.zero		1


	//----- nvinfo : EIATTR_NUM_MBARRIERS
	.align		4
.L_37:
        /*03d8*/ 	.byte	0x03, 0x38
        /*03da*/ 	.short	0x0014


	//----- nvinfo : EIATTR_EXIT_INSTR_OFFSETS
	.align		4
        /*03dc*/ 	.byte	0x04, 0x1c
        /*03de*/ 	.short	(.L_39 - .L_38)


	//   ....[0]....
.L_38:
        /*03e0*/ 	.word	0x00001200


	//   ....[1]....
        /*03e4*/ 	.word	0x00001260


	//   ....[2]....
        /*03e8*/ 	.word	0x00009000


	//   ....[3]....
        /*03ec*/ 	.word	0x00009030


	//   ....[4]....
        /*03f0*/ 	.word	0x0000a270


	//----- nvinfo : EIATTR_MAX_THREADS
	.align		4
.L_39:
        /*03f4*/ 	.byte	0x04, 0x05
        /*03f6*/ 	.short	(.L_41 - .L_40)
.L_40:
        /*03f8*/ 	.word	0x00000180
        /*03fc*/ 	.word	0x00000001
        /*0400*/ 	.word	0x00000001


	//----- nvinfo : EIATTR_CRS_STACK_SIZE
	.align		4
.L_41:
        /*0404*/ 	.byte	0x04, 0x1e
        /*0406*/ 	.short	(.L_43 - .L_42)
.L_42:
        /*0408*/ 	.word	0x00000000


	//----- nvinfo : EIATTR_CBANK_PARAM_SIZE
	.align		4
.L_43:
        /*040c*/ 	.byte	0x03, 0x19
        /*040e*/ 	.short	0x0470


	//----- nvinfo : EIATTR_PARAM_CBANK
	.align		4
        /*0410*/ 	.byte	0x04, 0x0a
        /*0412*/ 	.short	(.L_45 - .L_44)
	.align		4
.L_44:
        /*0414*/ 	.word	index@(.nv.constant0._ZN7cutlass13device_kernelINS_4gemm6kernel13GemmUniversalIN4cute5tupleIJiiiiEEENS1_10collective13CollectiveMmaINS1_34MainloopSm90TmaGmmaWarpSpecializedILi7ENS5_IJNS4_1CILi1EEESB_SB_EEENS1_32KernelTmaWarpSpecializedPingpongEEENS5_IJNSA_ILi64EEENSA_ILi256EEESF_EEEfNS5_IJlSB_lEEEfSI_NS4_8TiledMMAINS4_8MMA_AtomIJNS4_4SM904GMMA30MMA_64x256x8_F32TF32TF32_SS_TNILNSM_7ScaleInE1ELSO_1EEEEEENS4_6LayoutISC_NS5_IJNSA_ILi0EEESS_SS_EEEEENS5_IJNS4_10UnderscoreESV_SV_EEEEENS4_13SM90_TMA_LOADENS4_14ComposedLayoutINS4_7SwizzleILi3ELi4ELi3EEENS4_18smem_ptr_flag_bitsILi32EEENSR_INS5_IJNSA_ILi8EEENSA_ILi32EEEEEENS5_IJS15_SB_EEEEEEEvNS4_8identityESY_S19_vS1A_EENS_8epilogue10collective6detail29Sm90TmaWarpSpecializedAdapterINS1D_15DefaultEpilogueIfSI_SI_NS1C_6thread17LinearCombinationIfLi1EffLNS1H_9ScaleType4KindE0ELNS_15FloatRoundStyleE2EfEENS1_15EpilogueDefaultEEEEEvvEEEEvNT_6ParamsE)
        /*0418*/ 	.short	0x0210
        /*041a*/ 	.short	0x0470


	//----- nvinfo : EIATTR_SW_WAR
	.align		4
.L_45:
        /*041c*/ 	.byte	0x04, 0x36
        /*041e*/ 	.short	(.L_47 - .L_46)
.L_46:
        /*0420*/ 	.word	0x00000008
.L_47:


//--------------------- .nv.callgraph             --------------------------
	.section	.nv.callgraph,"",@"SHT_CUDA_CALLGRAPH"
	.align	4
	.sectionentsize	8
	.align		4
        /*0000*/ 	.word	0x00000000
	.align		4
        /*0004*/ 	.word	0xffffffff
	.align		4
        /*0008*/ 	.word	index@(_ZN7cutlass13device_kernelINS_4gemm6kernel13GemmUniversalIN4cute5tupleIJiiiiEEENS1_10collective13CollectiveMmaINS1_34MainloopSm90TmaGmmaWarpSpecializedILi7ENS5_IJNS4_1CILi1EEESB_SB_EEENS1_32KernelTmaWarpSpecializedPingpongEEENS5_IJNSA_ILi64EEENSA_ILi256EEESF_EEEfNS5_IJlSB_lEEEfSI_NS4_8TiledMMAINS4_8MMA_AtomIJNS4_4SM904GMMA30MMA_64x256x8_F32TF32TF32_SS_TNILNSM_7ScaleInE1ELSO_1EEEEEENS4_6LayoutISC_NS5_IJNSA_ILi0EEESS_SS_EEEEENS5_IJNS4_10UnderscoreESV_SV_EEEEENS4_13SM90_TMA_LOADENS4_14ComposedLayoutINS4_7SwizzleILi3ELi4ELi3EEENS4_18smem_ptr_flag_bitsILi32EEENSR_INS5_IJNSA_ILi8EEENSA_ILi32EEEEEENS5_IJS15_SB_EEEEEEEvNS4_8identityESY_S19_vS1A_EENS_8epilogue10collective6detail29Sm90TmaWarpSpecializedAdapterINS1D_15DefaultEpilogueIfSI_SI_NS1C_6thread17LinearCombinationIfLi1EffLNS1H_9ScaleType4KindE0ELNS_15FloatRoundStyleE2EfEENS1_15EpilogueDefaultEEEEEvvEEEEvNT_6ParamsE)
	.align		4
        /*000c*/ 	.word	index@(__assertfail)
	.align		4
        /*0010*/ 	.word	0x00000000
	.align		4
        /*0014*/ 	.word	0xfffffffe
	.align		4
        /*0018*/ 	.word	0x00000000
	.align		4
        /*001c*/ 	.word	0xfffffffd
	.align		4
        /*0020*/ 	.word	0x00000000
	.align		4
        /*0024*/ 	.word	0xfffffffc


//--------------------- .nv.constant4             --------------------------
	.section	.nv.constant4,"a",@progbits
	.align	8
	.align		8
.nv.constant4:
        /*0000*/ 	.dword	__assertfail
	.align		8
        /*0008*/ 	.dword	__unnamed_1
	.align		8
        /*0010*/ 	.dword	_ZN40_INTERNAL_6029100e_4_k_cu_15545152_215764cuda3std3__45__cpo5beginE
	.align		8
        /*0018*/ 	.dword	_ZN40_INTERNAL_6029100e_4_k_cu_15545152_215764cuda3std3__45__cpo3endE
	.align		8
        /*0020*/ 	.dword	_ZN40_INTERNAL_6029100e_4_k_cu_15545152_215764cuda3std3__45__cpo6cbeginE
	.align		8
        /*0028*/ 	.dword	_ZN40_INTERNAL_6029100e_4_k_cu_15545152_215764cuda3std3__45__cpo4cendE
	.align		8
        /*0030*/ 	.dword	_ZN40_INTERNAL_6029100e_4_k_cu_15545152_215764cuda3std3__442_GLOBAL__N__6029100e_4_k_cu_15545152_215766ignoreE
	.align		8
        /*0038*/ 	.dword	_ZN40_INTERNAL_6029100e_4_k_cu_15545152_215764cuda3std3__419piecewise_constructE
	.align		8
        /*0040*/ 	.dword	_ZN40_INTERNAL_6029100e_4_k_cu_15545152_215764cuda3std3__48in_placeE
	.align		8
        /*0048*/ 	.dword	_ZN40_INTERNAL_6029100e_4_k_cu_15545152_215764cuda3std6ranges3__45__cpo4swapE
	.align		8
        /*0050*/ 	.dword	_ZN40_INTERNAL_6029100e_4_k_cu_15545152_215764cuda3std6ranges3__45__cpo9iter_moveE
	.align		8
        /*0058*/ 	.dword	_ZN40_INTERNAL_6029100e_4_k_cu_15545152_215764cute7productE
	.align		8
        /*0060*/ 	.dword	_ZN40_INTERNAL_6029100e_4_k_cu_15545152_215764cute1_E
	.align		8
        /*0068*/ 	.dword	$str$22
	.align		8
        /*0070*/ 	.dword	$str$23


//--------------------- .text._ZN7cutlass13device_kernelINS_4gemm6kernel13GemmUniversalIN4cute5tupleIJiiiiEEENS1_10collective13CollectiveMmaINS1_34MainloopSm90TmaGmmaWarpSpecializedILi7ENS5_IJNS4_1CILi1EEESB_SB_EEENS1_32KernelTmaWarpSpecializedPingpongEEENS5_IJNSA_ILi64EEENSA_ILi256EEESF_EEEfNS5_IJlSB_lEEEfSI_NS4_8TiledMMAINS4_8MMA_AtomIJNS4_4SM904GMMA30MMA_64x256x8_F32TF32TF32_SS_TNILNSM_7ScaleInE1ELSO_1EEEEEENS4_6LayoutISC_NS5_IJNSA_ILi0EEESS_SS_EEEEENS5_IJNS4_10UnderscoreESV_SV_EEEEENS4_13SM90_TMA_LOADENS4_14ComposedLayoutINS4_7SwizzleILi3ELi4ELi3EEENS4_18smem_ptr_flag_bitsILi32EEENSR_INS5_IJNSA_ILi8EEENSA_ILi32EEEEEENS5_IJS15_SB_EEEEEEEvNS4_8identityESY_S19_vS1A_EENS_8epilogue10collective6detail29Sm90TmaWarpSpecializedAdapterINS1D_15DefaultEpilogueIfSI_SI_NS1C_6thread17LinearCombinationIfLi1EffLNS1H_9ScaleType4KindE0ELNS_15FloatRoundStyleE2EfEENS1_15EpilogueDefaultEEEEEvvEEEEvNT_6ParamsE --------------------------
	.section	.text._ZN7cutlass13device_kernelINS_4gemm6kernel13GemmUniversalIN4cute5tupleIJiiiiEEENS1_10collective13CollectiveMmaINS1_34MainloopSm90TmaGmmaWarpSpecializedILi7ENS5_IJNS4_1CILi1EEESB_SB_EEENS1_32KernelTmaWarpSpecializedPingpongEEENS5_IJNSA_ILi64EEENSA_ILi256EEESF_EEEfNS5_IJlSB_lEEEfSI_NS4_8TiledMMAINS4_8MMA_AtomIJNS4_4SM904GMMA30MMA_64x256x8_F32TF32TF32_SS_TNILNSM_7ScaleInE1ELSO_1EEEEEENS4_6LayoutISC_NS5_IJNSA_ILi0EEESS_SS_EEEEENS5_IJNS4_10UnderscoreESV_SV_EEEEENS4_13SM90_TMA_LOADENS4_14ComposedLayoutINS4_7SwizzleILi3ELi4ELi3EEENS4_18smem_ptr_flag_bitsILi32EEENSR_INS5_IJNSA_ILi8EEENSA_ILi32EEEEEENS5_IJS15_SB_EEEEEEEvNS4_8identityESY_S19_vS1A_EENS_8epilogue10collective6detail29Sm90TmaWarpSpecializedAdapterINS1D_15DefaultEpilogueIfSI_SI_NS1C_6thread17LinearCombinationIfLi1EffLNS1H_9ScaleType4KindE0ELNS_15FloatRoundStyleE2EfEENS1_15EpilogueDefaultEEEEEvvEEEEvNT_6ParamsE,"ax",@progbits
	.align	128
.text._ZN7cutlass13device_kernelINS_4gemm6kernel13GemmUniversalIN4cute5tupleIJiiiiEEENS1_10collective13CollectiveMmaINS1_34MainloopSm90TmaGmmaWarpSpecializedILi7ENS5_IJNS4_1CILi1EEESB_SB_EEENS1_32KernelTmaWarpSpecializedPingpongEEENS5_IJNSA_ILi64EEENSA_ILi256EEESF_EEEfNS5_IJlSB_lEEEfSI_NS4_8TiledMMAINS4_8MMA_AtomIJNS4_4SM904GMMA30MMA_64x256x8_F32TF32TF32_SS_TNILNSM_7ScaleInE1ELSO_1EEEEEENS4_6LayoutISC_NS5_IJNSA_ILi0EEESS_SS_EEEEENS5_IJNS4_10UnderscoreESV_SV_EEEEENS4_13SM90_TMA_LOADENS4_14ComposedLayoutINS4_7SwizzleILi3ELi4ELi3EEENS4_18smem_ptr_flag_bitsILi32EEENSR_INS5_IJNSA_ILi8EEENSA_ILi32EEEEEENS5_IJS15_SB_EEEEEEEvNS4_8identityESY_S19_vS1A_EENS_8epilogue10collective6detail29Sm90TmaWarpSpecializedAdapterINS1D_15DefaultEpilogueIfSI_SI_NS1C_6thread17LinearCombinationIfLi1EffLNS1H_9ScaleType4KindE0ELNS_15FloatRoundStyleE2EfEENS1_15EpilogueDefaultEEEEEvvEEEEvNT_6ParamsE:
        .type           _ZN7cutlass13device_kernelINS_4gemm6kernel13GemmUniversalIN4cute5tupleIJiiiiEEENS1_10collective13CollectiveMmaINS1_34MainloopSm90TmaGmmaWarpSpecializedILi7ENS5_IJNS4_1CILi1EEESB_SB_EEENS1_32KernelTmaWarpSpecializedPingpongEEENS5_IJNSA_ILi64EEENSA_ILi256EEESF_EEEfNS5_IJlSB_lEEEfSI_NS4_8TiledMMAINS4_8MMA_AtomIJNS4_4SM904GMMA30MMA_64x256x8_F32TF32TF32_SS_TNILNSM_7ScaleInE1ELSO_1EEEEEENS4_6LayoutISC_NS5_IJNSA_ILi0EEESS_SS_EEEEENS5_IJNS4_10UnderscoreESV_SV_EEEEENS4_13SM90_TMA_LOADENS4_14ComposedLayoutINS4_7SwizzleILi3ELi4ELi3EEENS4_18smem_ptr_flag_bitsILi32EEENSR_INS5_IJNSA_ILi8EEENSA_ILi32EEEEEENS5_IJS15_SB_EEEEEEEvNS4_8identityESY_S19_vS1A_EENS_8epilogue10collective6detail29Sm90TmaWarpSpecializedAdapterINS1D_15DefaultEpilogueIfSI_SI_NS1C_6thread17LinearCombinationIfLi1EffLNS1H_9ScaleType4KindE0ELNS_15FloatRoundStyleE2EfEENS1_15EpilogueDefaultEEEEEvvEEEEvNT_6ParamsE,@function
        .size           _ZN7cutlass13device_kernelINS_4gemm6kernel13GemmUniversalIN4cute5tupleIJiiiiEEENS1_10collective13CollectiveMmaINS1_34MainloopSm90TmaGmmaWarpSpecializedILi7ENS5_IJNS4_1CILi1EEESB_SB_EEENS1_32KernelTmaWarpSpecializedPingpongEEENS5_IJNSA_ILi64EEENSA_ILi256EEESF_EEEfNS5_IJlSB_lEEEfSI_NS4_8TiledMMAINS4_8MMA_AtomIJNS4_4SM904GMMA30MMA_64x256x8_F32TF32TF32_SS_TNILNSM_7ScaleInE1ELSO_1EEEEEENS4_6LayoutISC_NS5_IJNSA_ILi0EEESS_SS_EEEEENS5_IJNS4_10UnderscoreESV_SV_EEEEENS4_13SM90_TMA_LOADENS4_14ComposedLayoutINS4_7SwizzleILi3ELi4ELi3EEENS4_18smem_ptr_flag_bitsILi32EEENSR_INS5_IJNSA_ILi8EEENSA_ILi32EEEEEENS5_IJS15_SB_EEEEEEEvNS4_8identityESY_S19_vS1A_EENS_8epilogue10collective6detail29Sm90TmaWarpSpecializedAdapterINS1D_15DefaultEpilogueIfSI_SI_NS1C_6thread17LinearCombinationIfLi1EffLNS1H_9ScaleType4KindE0ELNS_15FloatRoundStyleE2EfEENS1_15EpilogueDefaultEEEEEvvEEEEvNT_6ParamsE,(.L_x_331 - _ZN7cutlass13device_kernelINS_4gemm6kernel13GemmUniversalIN4cute5tupleIJiiiiEEENS1_10collective13CollectiveMmaINS1_34MainloopSm90TmaGmmaWarpSpecializedILi7ENS5_IJNS4_1CILi1EEESB_SB_EEENS1_32KernelTmaWarpSpecializedPingpongEEENS5_IJNSA_ILi64EEENSA_ILi256EEESF_EEEfNS5_IJlSB_lEEEfSI_NS4_8TiledMMAINS4_8MMA_AtomIJNS4_4SM904GMMA30MMA_64x256x8_F32TF32TF32_SS_TNILNSM_7ScaleInE1ELSO_1EEEEEENS4_6LayoutISC_NS5_IJNSA_ILi0EEESS_SS_EEEEENS5_IJNS4_10UnderscoreESV_SV_EEEEENS4_13SM90_TMA_LOADENS4_14ComposedLayoutINS4_7SwizzleILi3ELi4ELi3EEENS4_18smem_ptr_flag_bitsILi32EEENSR_INS5_IJNSA_ILi8EEENSA_ILi32EEEEEENS5_IJS15_SB_EEEEEEEvNS4_8identityESY_S19_vS1A_EENS_8epilogue10collective6detail29Sm90TmaWarpSpecializedAdapterINS1D_15DefaultEpilogueIfSI_SI_NS1C_6thread17LinearCombinationIfLi1EffLNS1H_9ScaleType4KindE0ELNS_15FloatRoundStyleE2EfEENS1_15EpilogueDefaultEEEEEvvEEEEvNT_6ParamsE)
        .other          _ZN7cutlass13device_kernelINS_4gemm6kernel13GemmUniversalIN4cute5tupleIJiiiiEEENS1_10collective13CollectiveMmaINS1_34MainloopSm90TmaGmmaWarpSpecializedILi7ENS5_IJNS4_1CILi1EEESB_SB_EEENS1_32KernelTmaWarpSpecializedPingpongEEENS5_IJNSA_ILi64EEENSA_ILi256EEESF_EEEfNS5_IJlSB_lEEEfSI_NS4_8TiledMMAINS4_8MMA_AtomIJNS4_4SM904GMMA30MMA_64x256x8_F32TF32TF32_SS_TNILNSM_7ScaleInE1ELSO_1EEEEEENS4_6LayoutISC_NS5_IJNSA_ILi0EEESS_SS_EEEEENS5_IJNS4_10UnderscoreESV_SV_EEEEENS4_13SM90_TMA_LOADENS4_14ComposedLayoutINS4_7SwizzleILi3ELi4ELi3EEENS4_18smem_ptr_flag_bitsILi32EEENSR_INS5_IJNSA_ILi8EEENSA_ILi32EEEEEENS5_IJS15_SB_EEEEEEEvNS4_8identityESY_S19_vS1A_EENS_8epilogue10collective6detail29Sm90TmaWarpSpecializedAdapterINS1D_15DefaultEpilogueIfSI_SI_NS1C_6thread17LinearCombinationIfLi1EffLNS1H_9ScaleType4KindE0ELNS_15FloatRoundStyleE2EfEENS1_15EpilogueDefaultEEEEEvvEEEEvNT_6ParamsE,@"STO_CUDA_ENTRY STV_DEFAULT"
_ZN7cutlass13device_kernelINS_4gemm6kernel13GemmUniversalIN4cute5tupleIJiiiiEEENS1_10collective13CollectiveMmaINS1_34MainloopSm90TmaGmmaWarpSpecializedILi7ENS5_IJNS4_1CILi1EEESB_SB_EEENS1_32KernelTmaWarpSpecializedPingpongEEENS5_IJNSA_ILi64EEENSA_ILi256EEESF_EEEfNS5_IJlSB_lEEEfSI_NS4_8TiledMMAINS4_8MMA_AtomIJNS4_4SM904GMMA30MMA_64x256x8_F32TF32TF32_SS_TNILNSM_7ScaleInE1ELSO_1EEEEEENS4_6LayoutISC_NS5_IJNSA_ILi0EEESS_SS_EEEEENS5_IJNS4_10UnderscoreESV_SV_EEEEENS4_13SM90_TMA_LOADENS4_14ComposedLayoutINS4_7SwizzleILi3ELi4ELi3EEENS4_18smem_ptr_flag_bitsILi32EEENSR_INS5_IJNSA_ILi8EEENSA_ILi32EEEEEENS5_IJS15_SB_EEEEEEEvNS4_8identityESY_S19_vS1A_EENS_8epilogue10collective6detail29Sm90TmaWarpSpecializedAdapterINS1D_15DefaultEpilogueIfSI_SI_NS1C_6thread17LinearCombinationIfLi1EffLNS1H_9ScaleType4KindE0ELNS_15FloatRoundStyleE2EfEENS1_15EpilogueDefaultEEEEEvvEEEEvNT_6ParamsE:
[----:B------:R-:W0:Y:S02]  /*0000*/  LDC R1, c[0x0][0x28] ;  /* 0x00000a00ff017b82 */ /* 0x000e240000000800 */
[----:B0-----:R-:W-:Y:S01]  /*0010*/  VIADD R1, R1, 0xfffffff8 ;  /* 0xfffffff801017836 */ /* 0x001fe20000000000 */
[----:B------:R-:W0:Y:S01]  /*0020*/  S2R R4, SR_TID.X ;  /* 0x0000000000047919 */ /* 0x000e220000002100 */
[----:B------:R-:W-:Y:S01]  /*0030*/  ELECT P0, URZ, PT ;  /* 0x00000000003f782f */ /* 0x000fe20003800000 */
[----:B------:R-:W-:Y:S01]  /*0040*/  BSSY B0, `(.L_x_0) ;  /* 0x000000f000007945 */ /* 0x000fe20003800000 */
[--C-:B0-----:R-:W-:Y:S02]  /*0050*/  SHF.R.U32.HI R0, RZ, 0x5, R4.reuse ;  /* 0x00000005ff007819 */ /* 0x101fe40000011604 */
[----:B------:R-:W-:-:S03]  /*0060*/  SHF.R.U32.HI R5, RZ, 0x7, R4 ;  /* 0x00000007ff057819 */ /* 0x000fc60000011604 */
[----:B------:R-:W0:Y:S04]  /*0070*/  SHFL.IDX PT, R2, R0, RZ, 0x1f ;  /* 0x00001fff00027589 */ /* 0x000e2800000e0000 */
[----:B------:R1:W2:Y:S01]  /*0080*/  SHFL.IDX PT, R8, R5, RZ, 0x1f ;  /* 0x00001fff05087589 */ /* 0x0002a200000e0000 */
[----:B0-----:R-:W-:-:S13]  /*0090*/  ISETP.NE.OR P0, PT, R2, RZ, !P0 ;  /* 0x000000ff0200720c */ /* 0x001fda0004705670 */
[----:B-12---:R-:W-:Y:S05]  /*00a0*/  @P0 BRA `(.L_x_1) ;  /* 0x0000000000200947 */ /* 0x006fea0003800000 */
[----:B------:R-:W-:Y:S02]  /*00b0*/  ULDC.64 UR4, c[0x0][0x198] ;  /* 0x0000660000047ab9 */ /* 0x000fe40000000a00 */
[----:B------:R-:W-:Y:S02]  /*00c0*/  UIADD3 UR6, UP0, UR4, 0xf0, URZ ;  /* 0x000000f004067890 */ /* 0x000fe4000ff1e03f */
[----:B------:R-:W-:Y:S02]  /*00d0*/  UIADD3 UR4, UP1, UR4, 0x1f0, URZ ;  /* 0x000001f004047890 */ /* 0x000fe4000ff3e03f */
[----:B------:R-:W-:Y:S02]  /*00e0*/  UIADD3.X UR7, URZ, UR5, URZ, UP0, !UPT ;  /* 0x000000053f077290 */ /* 0x000fe400087fe43f */
[----:B------:R-:W-:-:S07]  /*00f0*/  UIADD3.X UR5, URZ, UR5, URZ, UP1, !UPT ;  /* 0x000000053f057290 */ /* 0x000fce0008ffe43f */
[----:B------:R0:W-:Y:S02]  /*0100*/  UTMACCTL.PF [UR6] ;  /* 0x00000000060079b9 */ /* 0x0001e40008040000 */
[----:B------:R0:W-:Y:S02]  /*0110*/  UTMACCTL.PF [UR4] ;  /* 0x00000000040079b9 */ /* 0x0001e40008040000 */
[----:B0-----:R-:W-:Y:S01]  /*0120*/  NOP ;  /* 0x0000000000007918 */ /* 0x001fe20000000000 */
.L_x_1:
[----:B------:R-:W-:Y:S05]  /*0130*/  BSYNC B0 ;  /* 0x0000000000007941 */ /* 0x000fea0003800000 */
.L_x_0:
[----:B------:R-:W0:Y:S02]  /*0140*/  SHFL.IDX PT, R3, R0, RZ, 0x1f ;  /* 0x00001fff00037589 */ /* 0x000e2400000e0000 */
[----:B0-----:R-:W-:-:S13]  /*0150*/  ISETP.NE.AND P0, PT, R3, RZ, PT ;  /* 0x000000ff0300720c */ /* 0x001fda0003f05270 */
[----:B------:R-:W-:Y:S05]  /*0160*/  @P0 BRA `(.L_x_2) ;  /* 0x0000000000700947 */ /* 0x000fea0003800000 */
[----:B------:R-:W0:Y:S01]  /*0170*/  S2UR UR8, SR_CgaCtaId ;  /* 0x00000000000879c3 */ /* 0x000e220000008800 */
[----:B------:R-:W-:Y:S01]  /*0180*/  UMOV UR4, 0x400 ;  /* 0x0000040000047882 */ /* 0x000fe20000000000 */
[----:B------:R-:W-:Y:S01]  /*0190*/  UMOV UR5, 0x1 ;  /* 0x0000000100057882 */ /* 0x000fe20000000000 */
[----:B------:R-:W-:Y:S01]  /*01a0*/  UMOV UR6, 0x80 ;  /* 0x0000008000067882 */ /* 0x000fe20000000000 */
[----:B------:R-:W-:Y:S01]  /*01b0*/  ELECT P0, URZ, PT ;  /* 0x00000000003f782f */ /* 0x000fe20003800000 */
[----:B------:R-:W-:-:S04]  /*01c0*/  UIADD3 UR6, -UR6, 0x100000, URZ ;  /* 0x0010000006067890 */ /* 0x000fc8000fffe13f */
[----:B------:R-:W-:Y:S02]  /*01d0*/  USHF.L.U32 UR7, UR6, 0xb, URZ ;  /* 0x0000000b06077899 */ /* 0x000fe4000800063f */
[----:B------:R-:W-:Y:S02]  /*01e0*/  USHF.L.U32 UR6, UR6, 0x1, URZ ;  /* 0x0000000106067899 */ /* 0x000fe4000800063f */
[----:B0-----:R-:W-:Y:S02]  /*01f0*/  ULEA UR8, UR8, UR4, 0x18 ;  /* 0x0000000408087291 */ /* 0x001fe4000f8ec03f */
[----:B------:R-:W-:-:S04]  /*0200*/  UIADD3 UR4, -UR5, 0x100000, URZ ;  /* 0x0010000005047890 */ /* 0x000fc8000fffe13f */
[----:B------:R-:W-:Y:S02]  /*0210*/  USHF.L.U32 UR5, UR4, 0xb, URZ ;  /* 0x0000000b04057899 */ /* 0x000fe4000800063f */
[----:B------:R-:W-:Y:S01]  /*0220*/  USHF.L.U32 UR4, UR4, 0x1, URZ ;  /* 0x0000000104047899 */ /* 0x000fe2000800063f */
[----:B------:R-:W0:Y:S11]  /*0230*/  FENCE.VIEW.ASYNC.S ;  /* 0x00000000000073c6 */ /* 0x000e360000000000 */
[----:B0-----:R0:W1:Y:S01]  /*0240*/  SYNCS.EXCH.64 URZ, [UR8], UR4 ;  /* 0x00000004083f75b2 */ /* 0x0010620008000100 */
[----:B------:R0:W2:Y:S01]  /*0250*/  SYNCS.EXCH.64 URZ, [UR8+0x38], UR6 ;  /* 0x00003806083f75b2 */ /* 0x0000a20008000100 */
[----:B------:R0:W3:Y:S01]  /*0260*/  SYNCS.EXCH.64 URZ, [UR8+0x8], UR4 ;  /* 0x00000804083f75b2 */ /* 0x0000e20008000100 */
[----:B------:R0:W4:Y:S01]  /*0270*/  SYNCS.EXCH.64 URZ, [UR8+0x40], UR6 ;  /* 0x00004006083f75b2 */ /* 0x0001220008000100 */
[----:B------:R0:W0:Y:S01]  /*0280*/  SYNCS.EXCH.64 URZ, [UR8+0x10], UR4 ;  /* 0x00001004083f75b2 */ /* 0x0000220008000100 */
        /* <DEDUP_REMOVED lines=9> */
[----:B------:R-:W-:Y:S01]  /*0320*/  NOP ;  /* 0x0000000000007918 */ /* 0x000fe20000000000 */
.L_x_2:
[----:B------:R-:W5:Y:S01]  /*0330*/  SHFL.IDX PT, R6, R0, RZ, 0x1f ;  /* 0x00001fff00067589 */ /* 0x000f6200000e0000 */
[----:B------:R-:W-:Y:S01]  /*0340*/  ELECT P0, URZ, PT ;  /* 0x00000000003f782f */ /* 0x000fe20003800000 */
[----:B------:R-:W-:Y:S01]  /*0350*/  NOP ;  /* 0x0000000000007918 */ /* 0x000fe20000000000 */
[----:B------:R-:W-:Y:S01]  /*0360*/  ELECT P1, URZ, PT ;  /* 0x00000000003f782f */ /* 0x000fe20003820000 */
[----:B------:R-:W1:Y:S01]  /*0370*/  SHFL.IDX PT, R3, R0, RZ, 0x1f ;  /* 0x00001fff00037589 */ /* 0x000e6200000e0000 */
[----:B0-----:R-:W-:Y:S01]  /*0380*/  UMOV UR4, 0x20 ;  /* 0x0000002000047882 */ /* 0x001fe20000000000 */
[----:B------:R-:W-:Y:S01]  /*0390*/  UMOV UR11, 0x80 ;  /* 0x00000080000b7882 */ /* 0x000fe20000000000 */
[----:B------:R-:W-:Y:S01]  /*03a0*/  NOP ;  /* 0x0000000000007918 */ /* 0x000fe20000000000 */
[C---:B------:R-:W-:Y:S01]  /*03b0*/  VIADD R33, R8.reuse, 0xffffffff ;  /* 0xffffffff08217836 */ /* 0x040fe20000000000 */
[----:B------:R-:W0:Y:S01]  /*03c0*/  SHFL.IDX PT, R5, R5, RZ, 0x1f ;  /* 0x00001fff05057589 */ /* 0x000e2200000e0000 */
[----:B------:R-:W-:Y:S01]  /*03d0*/  ULDC.64 UR36, c[0x0][0x208] ;  /* 0x0000820000247ab9 */ /* 0x000fe20000000a00 */
[----:B------:R-:W-:-:S02]  /*03e0*/  ISETP.NE.AND P2, PT, R8, RZ, PT ;  /* 0x000000ff0800720c */ /* 0x000fc40003f45270 */
[----:B------:R-:W-:Y:S02]  /*03f0*/  ISETP.GE.U32.AND P3, PT, R33, 0x2, PT ;  /* 0x000000022100780c */ /* 0x000fe40003f66070 */
[----:B-----5:R-:W-:Y:S02]  /*0400*/  ISETP.NE.OR P0, PT, R6, RZ, !P0 ;  /* 0x000000ff0600720c */ /* 0x020fe40004705670 */
[----:B-1----:R-:W-:Y:S02]  /*0410*/  ISETP.NE.OR P1, PT, R3, RZ, !P1 ;  /* 0x000000ff0300720c */ /* 0x002fe40004f25670 */
[----:B------:R-:W-:-:S04]  /*0420*/  SHF.R.S32.HI R3, RZ, 0x1f, R2 ;  /* 0x0000001fff037819 */ /* 0x000fc80000011402 */
[----:B------:R-:W-:-:S05]  /*0430*/  LEA.HI R3, R3, R2, RZ, 0x2 ;  /* 0x0000000203037211 */ /* 0x000fca00078f10ff */
[----:B------:R-:W-:Y:S01]  /*0440*/  VOTEU.ALL UP0, P0 ;  /* 0x00000000003f7886 */ /* 0x000fe20000000000 */
[----:B------:R-:W-:Y:S01]  /*0450*/  LOP3.LUT R3, R3, 0xfffffffc, RZ, 0xc0, !PT ;  /* 0xfffffffc03037812 */ /* 0x000fe200078ec0ff */
[----:B------:R-:W-:-:S03]  /*0460*/  VOTEU.ALL UP1, P1 ;  /* 0x00000000003f7886 */ /* 0x000fc60000820000 */
[----:B------:R-:W1:Y:S01]  /*0470*/  @!UP0 S2UR UR7, SR_CgaCtaId ;  /* 0x00000000000789c3 */ /* 0x000e620000008800 */
[----:B------:R-:W-:Y:S01]  /*0480*/  @!UP0 UMOV UR6, 0x400 ;  /* 0x0000040000068882 */ /* 0x000fe20000000000 */
[----:B------:R-:W-:-:S04]  /*0490*/  @!UP0 UIADD3 UR4, -UR4, 0x100000, URZ ;  /* 0x0010000004048890 */ /* 0x000fc8000fffe13f */
[----:B------:R-:W-:Y:S02]  /*04a0*/  @!UP0 USHF.L.U32 UR5, UR4, 0xb, URZ ;  /* 0x0000000b04058899 */ /* 0x000fe4000800063f */
[----:B------:R-:W-:Y:S01]  /*04b0*/  @!UP0 USHF.L.U32 UR4, UR4, 0x1, URZ ;  /* 0x0000000104048899 */ /* 0x000fe2000800063f */
[----:B------:R-:W-:Y:S01]  /*04c0*/  IMAD.IADD R0, R2, 0x1, -R3 ;  /* 0x0000000102007824 */ /* 0x000fe200078e0a03 */
[----:B------:R-:W-:Y:S01]  /*04d0*/  @!UP1 UMOV UR9, 0x400 ;  /* 0x0000040000099882 */ /* 0x000fe20000000000 */
[----:B------:R-:W-:Y:S01]  /*04e0*/  VOTEU.ALL UP2, P1 ;  /* 0x00000000003f7886 */ /* 0x000fe20000840000 */
[----:B------:R-:W-:Y:S01]  /*04f0*/  VOTEU.ALL UP3, P1 ;  /* 0x00000000003f7886 */ /* 0x000fe20000860000 */
[----:B------:R-:W-:Y:S01]  /*0500*/  VOTEU.ALL UP4, P1 ;  /* 0x00000000003f7886 */ /* 0x000fe20000880000 */
[----:B------:R-:W5:Y:S01]  /*0510*/  @!UP1 S2UR UR10, SR_CgaCtaId ;  /* 0x00000000000a99c3 */ /* 0x000f620000008800 */
[----:B------:R-:W-:Y:S01]  /*0520*/  VOTEU.ALL UP5, P1 ;  /* 0x00000000003f7886 */ /* 0x000fe200008a0000 */
[----:B------:R-:W-:-:S04]  /*0530*/  SHF.R.S32.HI R3, RZ, 0x1f, R4 ;  /* 0x0000001fff037819 */ /* 0x000fc80000011404 */
[----:B------:R-:W-:-:S04]  /*0540*/  LEA.HI R3, R3, R4, RZ, 0x7 ;  /* 0x0000000403037211 */ /* 0x000fc800078f38ff */
[----:B------:R-:W-:-:S05]  /*0550*/  LOP3.LUT R3, R3, 0xffffff80, RZ, 0xc0, !PT ;  /* 0xffffff8003037812 */ /* 0x000fca00078ec0ff */
[----:B------:R-:W-:Y:S01]  /*0560*/  IMAD.IADD R3, R4, 0x1, -R3 ;  /* 0x0000000104037824 */ /* 0x000fe200078e0a03 */
[----:B-1----:R-:W-:Y:S02]  /*0570*/  @!UP0 ULEA UR8, UR7, UR6, 0x18 ;  /* 0x0000000607088291 */ /* 0x002fe4000f8ec03f */
[----:B------:R-:W-:-:S04]  /*0580*/  @!UP1 UIADD3 UR6, -UR11, 0x100000, URZ ;  /* 0x001000000b069890 */ /* 0x000fc8000fffe13f */
[----:B------:R-:W-:Y:S02]  /*0590*/  @!UP1 USHF.L.U32 UR7, UR6, 0xb, URZ ;  /* 0x0000000b06079899 */ /* 0x000fe4000800063f */
[----:B------:R-:W-:Y:S01]  /*05a0*/  @!UP1 USHF.L.U32 UR6, UR6, 0x1, URZ ;  /* 0x0000000106069899 */ /* 0x000fe2000800063f */
[----:B------:R-:W-:Y:S01]  /*05b0*/  VOTEU.ALL UP0, P0 ;  /* 0x00000000003f7886 */ /* 0x000fe20000000000 */
[----:B-----5:R-:W-:Y:S01]  /*05c0*/  @!UP1 ULEA UR9, UR10, UR9, 0x18 ;  /* 0x000000090a099291 */ /* 0x020fe2000f8ec03f */
[----:B------:R-:W-:Y:S02]  /*05d0*/  VOTEU.ALL UP1, P0 ;  /* 0x00000000003f7886 */ /* 0x000fe40000020000 */
[----:B------:R-:W-:Y:S01]  /*05e0*/  ULDC.64 UR10, c[0x0][0x598] ;  /* 0x00016600000a7ab9 */ /* 0x000fe20000000a00 */
[----:B------:R-:W-:Y:S01]  /*05f0*/  ISETP.NE.AND P0, PT, R0, 0x3, PT ;  /* 0x000000030000780c */ /* 0x000fe20003f05270 */
[----:B------:R-:W1:Y:S02]  /*0600*/  FENCE.VIEW.ASYNC.S ;  /* 0x00000000000073c6 */ /* 0x000e640000000000 */
[----:B-1----:R1:W2:Y:S01]  /*0610*/  @!UP0 SYNCS.EXCH.64 URZ, [UR8+0xa0], UR4 ;  /* 0x0000a004083f85b2 */ /* 0x0022a20008000100 */
[----:B------:R-:W-:-:S02]  /*0620*/  ISETP.NE.U32.AND P1, PT, RZ, UR10, PT ;  /* 0x0000000aff007c0c */ /* 0x000fc4000bf25070 */
[----:B------:R-:W-:Y:S02]  /*0630*/  ISETP.EQ.OR P0, PT, R0, RZ, !P0 ;  /* 0x000000ff0000720c */ /* 0x000fe40004702670 */
[----:B------:R-:W-:Y:S02]  /*0640*/  ISETP.NE.AND.EX P1, PT, RZ, UR11, PT, P1 ;  /* 0x0000000bff007c0c */ /* 0x000fe4000bf25310 */
[----:B------:R-:W-:-:S04]  /*0650*/  ISETP.EQ.AND P0, PT, R8, RZ, P0 ;  /* 0x000000ff0800720c */ /* 0x000fc80000702270 */
[----:B------:R-:W-:-:S04]  /*0660*/  SEL R16, RZ, 0x1, !P0 ;  /* 0x00000001ff107807 */ /* 0x000fc80004000000 */
[----:B------:R-:W-:Y:S01]  /*0670*/  SEL R16, R16, 0x2, P3 ;  /* 0x0000000210107807 */ /* 0x000fe20001800000 */
[----:B------:R1:W2:Y:S01]  /*0680*/  @!UP1 SYNCS.EXCH.64 URZ, [UR8+0xa8], UR4 ;  /* 0x0000a804083f95b2 */ /* 0x0002a20008000100 */
[----:B------:R-:W-:Y:S01]  /*0690*/  NOP ;  /* 0x0000000000007918 */ /* 0x000fe20000000000 */
[----:B------:R1:W2:Y:S01]  /*06a0*/  @!UP2 SYNCS.EXCH.64 URZ, [UR9+0x80], UR6 ;  /* 0x00008006093fa5b2 */ /* 0x0002a20008000100 */
[----:B------:R1:W2:Y:S01]  /*06b0*/  @!UP3 SYNCS.EXCH.64 URZ, [UR9+0x88], UR6 ;  /* 0x00008806093fb5b2 */ /* 0x0002a20008000100 */
[----:B------:R1:W2:Y:S01]  /*06c0*/  @!UP4 SYNCS.EXCH.64 URZ, [UR9+0x90], UR6 ;  /* 0x00009006093fc5b2 */ /* 0x0002a20008000100 */
[----:B------:R1:W2:Y:S01]  /*06d0*/  @!UP5 SYNCS.EXCH.64 URZ, [UR9+0x98], UR6 ;  /* 0x00009806093fd5b2 */ /* 0x0002a20008000100 */
[----:B------:R-:W-:Y:S01]  /*06e0*/  NOP ;  /* 0x0000000000007918 */ /* 0x000fe20000000000 */
[----:B--234-:R-:W-:Y:S06]  /*06f0*/  BAR.SYNC.DEFER_BLOCKING 0x0 ;  /* 0x0000000000007b1d */ /* 0x01cfec0000010000 */
[----:B01----:R-:W-:Y:S05]  /*0700*/  @!P1 BRA `(.L_x_3) ;  /* 0x00000000001c9947 */ /* 0x003fea0003800000 */
[----:B------:R-:W0:Y:S02]  /*0710*/  LDC.64 R6, c[0x0][0x598] ;  /* 0x00016600ff067b82 */ /* 0x000e240000000a00 */
[----:B0-----:R-:W2:Y:S02]  /*0720*/  LDG.E.64 R6, desc[UR36][R6.64] ;  /* 0x0000002406067981 */ /* 0x001ea4000c1e1b00 */
[----:B--2---:R-:W-:-:S04]  /*0730*/  ISETP.NE.U32.AND P0, PT, R6, RZ, PT ;  /* 0x000000ff0600720c */ /* 0x004fc80003f05070 */
[----:B------:R-:W-:-:S13]  /*0740*/  ISETP.NE.AND.EX P0, PT, R7, RZ, PT, P0 ;  /* 0x000000ff0700720c */ /* 0x000fda0003f05300 */
[----:B------:R-:W-:Y:S05]  /*0750*/  @!P0 BRA `(.L_x_3) ;  /* 0x0000000000088947 */ /* 0x000fea0003800000 */
[----:B------:R1:W5:Y:S01]  /*0760*/  LD.E R153, desc[UR36][R6.64] ;  /* 0x0000002406997980 */ /* 0x000362000c101900 */
[----:B------:R-:W-:Y:S05]  /*0770*/  BRA `(.L_x_4) ;  /* 0x0000000000247947 */ /* 0x000fea0003800000 */
.L_x_3:
[----:B------:R-:W-:Y:S02]  /*0780*/  ULDC.64 UR4, c[0x0][0x588] ;  /* 0x0001620000047ab9 */ /* 0x000fe40000000a00 */
[----:B------:R-:W-:-:S04]  /*0790*/  ISETP.NE.U32.AND P0, PT, RZ, UR4, PT ;  /* 0x00000004ff007c0c */ /* 0x000fc8000bf05070 */
[----:B------:R-:W-:-:S13]  /*07a0*/  ISETP.NE.AND.EX P0, PT, RZ, UR5, PT, P0 ;  /* 0x00000005ff007c0c */ /* 0x000fda000bf05300 */
[----:B------:R-:W-:Y:S05]  /*07b0*/  @!P0 BRA `(.L_x_5) ;  /* 0x00000000000c8947 */ /* 0x000fea0003800000 */
[----:B------:R-:W0:Y:S02]  /*07c0*/  LDC.64 R6, c[0x0][0x588] ;  /* 0x00016200ff067b82 */ /* 0x000e240000000a00 */
[----:B0-----:R0:W5:Y:S01]  /*07d0*/  LDG.E R153, desc[UR36][R6.64] ;  /* 0x0000002406997981 */ /* 0x001162000c1e1900 */
[----:B------:R-:W-:Y:S05]  /*07e0*/  BRA `(.L_x_4) ;  /* 0x0000000000087947 */ /* 0x000fea0003800000 */
.L_x_5:
[----:B------:R-:W-:Y:S02]  /*07f0*/  ULDC UR4, c[0x0][0x580] ;  /* 0x0001600000047ab9 */ /* 0x000fe40000000800 */
[----:B------:R-:W-:-:S07]  /*0800*/  IMAD.U32 R153, RZ, RZ, UR4 ;  /* 0x00000004ff997e24 */ /* 0x000fce000f8e00ff */
.L_x_4:
[----:B------:R-:W-:Y:S02]  /*0810*/  ULDC.64 UR4, c[0x0][0x5a0] ;  /* 0x0001680000047ab9 */ /* 0x000fe40000000a00 */
[----:B------:R-:W-:-:S04]  /*0820*/  ISETP.NE.U32.AND P0, PT, RZ, UR4, PT ;  /* 0x00000004ff007c0c */ /* 0x000fc8000bf05070 */
[----:B------:R-:W-:-:S13]  /*0830*/  ISETP.NE.AND.EX P0, PT, RZ, UR5, PT, P0 ;  /* 0x00000005ff007c0c */ /* 0x000fda000bf05300 */
[----:B------:R-:W-:Y:S05]  /*0840*/  @!P0 BRA `(.L_x_6) ;  /* 0x00000000001c8947 */ /* 0x000fea0003800000 */
[----:B01----:R-:W0:Y:S02]  /*0850*/  LDC.64 R6, c[0x0][0x5a0] ;  /* 0x00016800ff067b82 */ /* 0x003e240000000a00 */
[----:B0-----:R-:W2:Y:S02]  /*0860*/  LDG.E.64 R6, desc[UR36][R6.64] ;  /* 0x0000002406067981 */ /* 0x001ea4000c1e1b00 */
[----:B--2---:R-:W-:-:S04]  /*0870*/  ISETP.NE.U32.AND P0, PT, R6, RZ, PT ;  /* 0x000000ff0600720c */ /* 0x004fc80003f05070 */
[----:B------:R-:W-:-:S13]  /*0880*/  ISETP.NE.AND.EX P0, PT, R7, RZ, PT, P0 ;  /* 0x000000ff0700720c */ /* 0x000fda0003f05300 */
[----:B------:R-:W-:Y:S05]  /*0890*/  @!P0 BRA `(.L_x_6) ;  /* 0x0000000000088947 */ /* 0x000fea0003800000 */
[----:B------:R3:W5:Y:S01]  /*08a0*/  LD.E R152, desc[UR36][R6.64] ;  /* 0x0000002406987980 */ /* 0x000762000c101900 */
[----:B------:R-:W-:Y:S05]  /*08b0*/  BRA `(.L_x_7) ;  /* 0x0000000000247947 */ /* 0x000fea0003800000 */
.L_x_6:
[----:B------:R-:W-:Y:S02]  /*08c0*/  ULDC.64 UR4, c[0x0][0x590] ;  /* 0x0001640000047ab9 */ /* 0x000fe40000000a00 */
[----:B------:R-:W-:-:S04]  /*08d0*/  ISETP.NE.U32.AND P0, PT, RZ, UR4, PT ;  /* 0x00000004ff007c0c */ /* 0x000fc8000bf05070 */
[----:B------:R-:W-:-:S13]  /*08e0*/  ISETP.NE.AND.EX P0, PT, RZ, UR5, PT, P0 ;  /* 0x00000005ff007c0c */ /* 0x000fda000bf05300 */
[----:B------:R-:W-:Y:S05]  /*08f0*/  @!P0 BRA `(.L_x_8) ;  /* 0x00000000000c8947 */ /* 0x000fea0003800000 */
[----:B01----:R-:W0:Y:S02]  /*0900*/  LDC.64 R6, c[0x0][0x590] ;  /* 0x00016400ff067b82 */ /* 0x003e240000000a00 */
[----:B0-----:R2:W5:Y:S01]  /*0910*/  LDG.E R152, desc[UR36][R6.64] ;  /* 0x0000002406987981 */ /* 0x001562000c1e1900 */
[----:B------:R-:W-:Y:S05]  /*0920*/  BRA `(.L_x_7) ;  /* 0x0000000000087947 */ /* 0x000fea0003800000 */
.L_x_8:
[----:B------:R-:W-:Y:S02]  /*0930*/  ULDC UR4, c[0x0][0x584] ;  /* 0x0001610000047ab9 */ /* 0x000fe40000000800 */
[----:B------:R-:W-:-:S07]  /*0940*/  IMAD.U32 R152, RZ, RZ, UR4 ;  /* 0x00000004ff987e24 */ /* 0x000fce000f8e00ff */
.L_x_7:
[----:B------:R-:W4:Y:S01]  /*0950*/  LDC R2, c[0x0][0x65c] ;  /* 0x00019700ff027b82 */ /* 0x000f220000000800 */
[----:B------:R-:W4:Y:S01]  /*0960*/  S2R R14, SR_CTAID.Y ;  /* 0x00000000000e7919 */ /* 0x000f220000002600 */
[----:B------:R-:W-:Y:S01]  /*0970*/  ULDC UR6, c[0x0][0x28c] ;  /* 0x0000a30000067ab9 */ /* 0x000fe20000000800 */
[----:B------:R-:W-:Y:S01]  /*0980*/  ISETP.NE.AND P0, PT, R8, 0x2, PT ;  /* 0x000000020800780c */ /* 0x000fe20003f05270 */
[----:B------:R-:W-:Y:S01]  /*0990*/  UIADD3 UR6, UR6, 0x3f, URZ ;  /* 0x0000003f06067890 */ /* 0x000fe2000fffe03f */
[----:B0123--:R-:W0:Y:S01]  /*09a0*/  S2R R6, SR_CTAID.X ;  /* 0x0000000000067919 */ /* 0x00fe220000002500 */
[----:B------:R-:W-:Y:S01]  /*09b0*/  IMAD.MOV.U32 R7, RZ, RZ, RZ ;  /* 0x000000ffff077224 */ /* 0x000fe200078e00ff */
[----:B------:R-:W-:Y:S01]  /*09c0*/  UMOV UR38, URZ ;  /* 0x0000003f00267c82 */ /* 0x000fe20008000000 */
[----:B------:R-:W-:Y:S01]  /*09d0*/  USHF.R.S32.HI UR7, URZ, 0x1f, UR6 ;  /* 0x0000001f3f077899 */ /* 0x000fe20008011406 */
[----:B------:R-:W-:Y:S01]  /*09e0*/  UMOV UR39, URZ ;  /* 0x0000003f00277c82 */ /* 0x000fe20008000000 */
[----:B------:R-:W-:-:S02]  /*09f0*/  ULDC.64 UR8, c[0x0][0x650] ;  /* 0x0001940000087ab9 */ /* 0x000fc40000000a00 */
[----:B------:R-:W-:-:S04]  /*0a00*/  ULEA.HI UR7, UR7, UR6, URZ, 0x6 ;  /* 0x0000000607077291 */ /* 0x000fc8000f8f303f */
[----:B------:R-:W-:Y:S01]  /*0a10*/  USHF.R.S32.HI UR40, URZ, 0x6, UR7 ;  /* 0x000000063f287899 */ /* 0x000fe20008011407 */
[----:B----4-:R-:W-:-:S13]  /*0a20*/  ISETP.NE.AND P1, PT, R2, 0x1, PT ;  /* 0x000000010200780c */ /* 0x010fda0003f25270 */
[----:B------:R-:W0:Y:S01]  /*0a30*/  @P1 LDC R19, c[0x0][0x10] ;  /* 0x00000400ff131b82 */ /* 0x000e220000000800 */
[----:B------:R-:W-:Y:S02]  /*0a40*/  @P1 IMAD.MOV.U32 R8, RZ, RZ, R14 ;  /* 0x000000ffff081224 */ /* 0x000fe400078e000e */
[----:B------:R-:W-:Y:S02]  /*0a50*/  @P1 IMAD.MOV.U32 R9, RZ, RZ, RZ ;  /* 0x000000ffff091224 */ /* 0x000fe400078e00ff */
[----:B------:R-:W-:-:S03]  /*0a60*/  @P1 IMAD.MOV.U32 R17, RZ, RZ, RZ ;  /* 0x000000ffff111224 */ /* 0x000fc600078e00ff */
[----:B------:R-:W1:Y:S01]  /*0a70*/  @!P1 LDC R11, c[0x0][0xc] ;  /* 0x00000300ff0b9b82 */ /* 0x000e620000000800 */
[----:B------:R-:W-:Y:S01]  /*0a80*/  ULDC UR4, c[0x0][0xc] ;  /* 0x0000030000047ab9 */ /* 0x000fe20000000800 */
[----:B------:R-:W-:Y:S02]  /*0a90*/  ULDC UR5, c[0x0][0x10] ;  /* 0x0000040000057ab9 */ /* 0x000fe40000000800 */
[----:B------:R-:W-:-:S04]  /*0aa0*/  UIMAD.WIDE.U32 UR4, UR4, UR5, URZ ;  /* 0x00000005040472a5 */ /* 0x000fc8000f8e003f */
[----:B------:R-:W2:Y:S01]  /*0ab0*/  LDC R2, c[0x0][0x14] ;  /* 0x00000500ff027b82 */ /* 0x000ea20000000800 */
[----:B0-----:R-:W-:-:S04]  /*0ac0*/  @P1 IMAD.WIDE.U32 R18, R6, R19, R8 ;  /* 0x0000001306121225 */ /* 0x001fc800078e0008 */
[----:B------:R-:W-:Y:S02]  /*0ad0*/  @P1 IMAD.IADD R17, R19, 0x1, R17 ;  /* 0x0000000113111824 */ /* 0x000fe400078e0211 */
[----:B-1----:R-:W-:-:S04]  /*0ae0*/  @!P1 IMAD.WIDE.U32 R8, R11, R14, R6 ;  /* 0x0000000e0b089225 */ /* 0x002fc800078e0006 */
[----:B------:R-:W-:Y:S02]  /*0af0*/  @!P1 IMAD.MOV.U32 R18, RZ, RZ, R8 ;  /* 0x000000ffff129224 */ /* 0x000fe400078e0008 */
[----:B------:R-:W-:Y:S02]  /*0b00*/  @!P1 IMAD.MOV.U32 R17, RZ, RZ, R9 ;  /* 0x000000ffff119224 */ /* 0x000fe400078e0009 */
[----:B--2---:R-:W-:-:S04]  /*0b10*/  IMAD.WIDE.U32 R12, R2, UR4, RZ ;  /* 0x00000004020c7c25 */ /* 0x004fc8000f8e00ff */
[----:B------:R-:W-:Y:S01]  /*0b20*/  IMAD R23, R2, UR5, RZ ;  /* 0x0000000502177c24 */ /* 0x000fe2000f8e02ff */
[----:B------:R0:W-:Y:S03]  /*0b30*/  STL.64 [R1], R12 ;  /* 0x0000000c01007387 */ /* 0x0001e60000100a00 */
[----:B------:R-:W-:Y:S01]  /*0b40*/  IMAD.IADD R23, R13, 0x1, R23 ;  /* 0x000000010d177824 */ /* 0x000fe200078e0217 */
[----:B------:R-:W-:Y:S06]  /*0b50*/  @P0 BRA `(.L_x_9) ;  /* 0x0000000000280947 */ /* 0x000fec0003800000 */
[----:B------:R-:W-:Y:S01]  /*0b60*/  UIMAD.WIDE.U32 UR4, UR40, 0x24924925, URZ ;  /* 0x24924925280478a5 */ /* 0x000fe2000f8e003f */
[----:B------:R-:W-:Y:S01]  /*0b70*/  IADD3 R18, P0, R18, R12, RZ ;  /* 0x0000000c12127210 */ /* 0x000fe20007f1e0ff */
[----:B------:R-:W-:Y:S02]  /*0b80*/  UISETP.GE.U32.AND UP0, UPT, UR40, 0x7, UPT ;  /* 0x000000072800788c */ /* 0x000fe4000bf06070 */
[----:B------:R-:W-:Y:S02]  /*0b90*/  UIADD3 UR4, -UR5, UR40, URZ ;  /* 0x0000002805047290 */ /* 0x000fe4000fffe13f */
[----:B------:R-:W-:Y:S01]  /*0ba0*/  IMAD.X R17, R23, 0x1, R17, P0 ;  /* 0x0000000117117824 */ /* 0x000fe200000e0611 */
[----:B------:R-:W-:Y:S01]  /*0bb0*/  UMOV UR39, URZ ;  /* 0x0000003f00277c82 */ /* 0x000fe20008000000 */
[----:B------:R-:W-:-:S04]  /*0bc0*/  ULEA.HI UR4, UR4, UR5, URZ, 0x1f ;  /* 0x0000000504047291 */ /* 0x000fc8000f8ff83f */
[----:B------:R-:W-:-:S04]  /*0bd0*/  USHF.R.U32.HI UR4, URZ, 0x2, UR4 ;  /* 0x000000023f047899 */ /* 0x000fc80008011604 */
[----:B------:R-:W-:Y:S02]  /*0be0*/  @UP0 ULOP3.LUT UR39, UR4, 0x1, URZ, 0xc0, !UPT ;  /* 0x0000000104270892 */ /* 0x000fe4000f8ec03f */
[----:B------:R-:W-:-:S12]  /*0bf0*/  UIMAD UR38, UR4, -0x7, UR40 ;  /* 0xfffffff9042678a4 */ /* 0x000fd8000f8e0228 */
.L_x_9:
[----:B------:R-:W-:Y:S01]  /*0c00*/  ISETP.GE.U32.AND P0, PT, R18, UR8, PT ;  /* 0x0000000812007c0c */ /* 0x000fe2000bf06070 */
[----:B------:R-:W-:Y:S01]  /*0c10*/  IMAD.MOV.U32 R19, RZ, RZ, -0x1 ;  /* 0xffffffffff137424 */ /* 0x000fe200078e00ff */
[----:B------:R-:W-:Y:S01]  /*0c20*/  PRMT R8, RZ, 0x7610, R8 ;  /* 0x00007610ff087816 */ /* 0x000fe20000000008 */
[----:B------:R-:W-:Y:S01]  /*0c30*/  IMAD.MOV.U32 R22, RZ, RZ, -0x1 ;  /* 0xffffffffff167424 */ /* 0x000fe200078e00ff */
[----:B------:R-:W-:Y:S01]  /*0c40*/  ISETP.GE.U32.AND.EX P0, PT, R17, UR9, PT, P0 ;  /* 0x0000000911007c0c */ /* 0x000fe2000bf06100 */
[----:B------:R-:W-:-:S12]  /*0c50*/  IMAD.MOV.U32 R2, RZ, RZ, -0x1 ;  /* 0xffffffffff027424 */ /* 0x000fd800078e00ff */
[----:B------:R-:W-:Y:S05]  /*0c60*/  @P0 BRA `(.L_x_10) ;  /* 0x00000004005c0947 */ /* 0x000fea0003800000 */
[----:B------:R-:W1:Y:S01]  /*0c70*/  LDC.64 R20, c[0x0][0x628] ;  /* 0x00018a00ff147b82 */ /* 0x000e620000000a00 */
[----:B------:R-:W-:Y:S02]  /*0c80*/  IMAD.MOV.U32 R8, RZ, RZ, R18 ;  /* 0x000000ffff087224 */ /* 0x000fe400078e0012 */
[----:B------:R-:W-:-:S05]  /*0c90*/  IMAD.MOV.U32 R9, RZ, RZ, R17 ;  /* 0x000000ffff097224 */ /* 0x000fca00078e0011 */
[----:B------:R-:W2:Y:S08]  /*0ca0*/  LDC R2, c[0x0][0x630] ;  /* 0x00018c00ff027b82 */ /* 0x000eb00000000800 */
[----:B------:R-:W3:Y:S01]  /*0cb0*/  LDC.64 R24, c[0x0][0x620] ;  /* 0x00018800ff187b82 */ /* 0x000ee20000000a00 */
[----:B-1----:R-:W-:-:S04]  /*0cc0*/  ISETP.NE.U32.AND P0, PT, R20, RZ, PT ;  /* 0x000000ff1400720c */ /* 0x002fc80003f05070 */
[----:B------:R-:W-:-:S13]  /*0cd0*/  ISETP.NE.AND.EX P0, PT, R21, RZ, PT, P0 ;  /* 0x000000ff1500720c */ /* 0x000fda0003f05300 */
[----:B--23--:R-:W-:Y:S05]  /*0ce0*/  @!P0 BRA `(.L_x_11) ;  /* 0x0000000000288947 */ /* 0x00cfea0003800000 */
[----:B0-----:R-:W0:Y:S02]  /*0cf0*/  LDC R13, c[0x0][0x634] ;  /* 0x00018d00ff0d7b82 */ /* 0x001e240000000800 */
[----:B0-----:R-:W-:-:S05]  /*0d00*/  IADD3 R13, P0, R18, R13, RZ ;  /* 0x0000000d120d7210 */ /* 0x001fca0007f1e0ff */
[----:B------:R-:W-:-:S04]  /*0d10*/  IMAD.X R15, RZ, RZ, R17, P0 ;  /* 0x000000ffff0f7224 */ /* 0x000fc800000e0611 */
[----:B------:R-:W-:-:S04]  /*0d20*/  IMAD.WIDE.U32 R8, R15, R20, RZ ;  /* 0x000000140f087225 */ /* 0x000fc800078e00ff */
[----:B------:R-:W-:-:S04]  /*0d30*/  IMAD.WIDE.U32 R10, P0, R13, R21, R8 ;  /* 0x000000150d0a7225 */ /* 0x000fc80007800008 */
[----:B------:R-:W-:-:S04]  /*0d40*/  IMAD.WIDE.U32 R8, R13, R20, RZ ;  /* 0x000000140d087225 */ /* 0x000fc800078e00ff */
[----:B------:R-:W-:Y:S01]  /*0d50*/  IMAD.X R13, RZ, RZ, RZ, P0 ;  /* 0x000000ffff0d7224 */ /* 0x000fe200000e06ff */
[----:B------:R-:W-:Y:S01]  /*0d60*/  IADD3 RZ, P0, R9, R10, RZ ;  /* 0x0000000a09ff7210 */ /* 0x000fe20007f1e0ff */
[----:B------:R-:W-:-:S04]  /*0d70*/  IMAD.MOV.U32 R12, RZ, RZ, R11 ;  /* 0x000000ffff0c7224 */ /* 0x000fc800078e000b */
[----:B------:R-:W-:-:S08]  /*0d80*/  IMAD.WIDE.U32.X R8, R15, R21, R12, P0 ;  /* 0x000000150f087225 */ /* 0x000fd000000e040c */
.L_x_11:
[-CC-:B------:R-:W-:Y:S01]  /*0d90*/  SHF.R.U64 R31, R8, R2.reuse, R9.reuse ;  /* 0x00000002081f7219 */ /* 0x180fe20000001209 */
[----:B0-----:R-:W0:Y:S01]  /*0da0*/  LDC R12, c[0x0][0x618] ;  /* 0x00018600ff0c7b82 */ /* 0x001e220000000800 */
[----:B------:R-:W-:Y:S01]  /*0db0*/  SHF.R.U32.HI R7, RZ, R2, R9 ;  /* 0x00000002ff077219 */ /* 0x000fe20000011609 */
[----:B------:R-:W-:Y:S01]  /*0dc0*/  ULDC UR4, c[0x0][0x150] ;  /* 0x0000540000047ab9 */ /* 0x000fe20000000800 */
[----:B------:R-:W-:Y:S01]  /*0dd0*/  IADD3 R11, P0, RZ, -R31, RZ ;  /* 0x8000001fff0b7210 */ /* 0x000fe20007f1e0ff */
[----:B------:R-:W-:Y:S01]  /*0de0*/  IMAD.MOV.U32 R19, RZ, RZ, R17 ;  /* 0x000000ffff137224 */ /* 0x000fe200078e0011 */
[----:B------:R-:W-:-:S03]  /*0df0*/  I2FP.F32.U32 R2, R6 ;  /* 0x0000000600027245 */ /* 0x000fc60000201000 */
[----:B------:R-:W1:Y:S01]  /*0e00*/  LDC.64 R26, c[0x0][0x640] ;  /* 0x00019000ff1a7b82 */ /* 0x000e620000000a00 */
[----:B------:R-:W-:Y:S02]  /*0e10*/  IMAD.X R13, RZ, RZ, ~R7, P0 ;  /* 0x000000ffff0d7224 */ /* 0x000fe400000e0e07 */
[----:B------:R-:W-:Y:S01]  /*0e20*/  FMUL R2, R2, UR4 ;  /* 0x0000000402027c20 */ /* 0x000fe20008400000 */
[----:B------:R-:W-:Y:S01]  /*0e30*/  IMAD.WIDE.U32 R8, R11, R24, R18 ;  /* 0x000000180b087225 */ /* 0x000fe200078e0012 */
[----:B------:R-:W-:-:S03]  /*0e40*/  ULDC UR4, c[0x0][0x154] ;  /* 0x0000550000047ab9 */ /* 0x000fc60000000800 */
[----:B------:R-:W-:Y:S01]  /*0e50*/  IMAD R10, R13, R24, RZ ;  /* 0x000000180d0a7224 */ /* 0x000fe200078e02ff */
[----:B------:R-:W2:Y:S01]  /*0e60*/  LDC R7, c[0x0][0x144] ;  /* 0x00005100ff077b82 */ /* 0x000ea20000000800 */
[----:B------:R-:W3:Y:S02]  /*0e70*/  F2I.U32.TRUNC.NTZ R2, R2 ;  /* 0x0000000200027305 */ /* 0x000ee4000020f000 */
[----:B------:R-:W-:-:S04]  /*0e80*/  IMAD R11, R11, R25, R10 ;  /* 0x000000190b0b7224 */ /* 0x000fc800078e020a */
[----:B------:R-:W-:Y:S01]  /*0e90*/  IMAD.IADD R9, R9, 0x1, R11 ;  /* 0x0000000109097824 */ /* 0x000fe200078e020b */
[----:B------:R-:W4:Y:S01]  /*0ea0*/  LDC R22, c[0x0][0x608] ;  /* 0x00018200ff167b82 */ /* 0x000f220000000800 */
[----:B------:R-:W-:-:S03]  /*0eb0*/  IMAD.MOV.U32 R11, RZ, RZ, -0x1 ;  /* 0xffffffffff0b7424 */ /* 0x000fc600078e00ff */
[--C-:B0-----:R-:W-:Y:S02]  /*0ec0*/  SHF.R.U64 R20, R8, R12, R9.reuse ;  /* 0x0000000c08147219 */ /* 0x101fe40000001209 */
[----:B------:R-:W-:Y:S02]  /*0ed0*/  I2FP.F32.U32 R8, R14 ;  /* 0x0000000e00087245 */ /* 0x000fe40000201000 */
[----:B------:R-:W0:Y:S01]  /*0ee0*/  LDC R24, c[0x0][0x658] ;  /* 0x00019600ff187b82 */ /* 0x000e220000000800 */
[----:B-1----:R-:W-:Y:S01]  /*0ef0*/  ISETP.NE.U32.AND P0, PT, R26, RZ, PT ;  /* 0x000000ff1a00720c */ /* 0x002fe20003f05070 */
[----:B---3--:R-:W-:Y:S02]  /*0f00*/  IMAD.MOV R10, RZ, RZ, -R2 ;  /* 0x000000ffff0a7224 */ /* 0x008fe400078e0a02 */
[----:B------:R-:W-:Y:S01]  /*0f10*/  FMUL R8, R8, UR4 ;  /* 0x0000000408087c20 */ /* 0x000fe20008400000 */
[----:B------:R-:W-:Y:S02]  /*0f20*/  SHF.R.U32.HI R9, RZ, R12, R9 ;  /* 0x0000000cff097219 */ /* 0x000fe40000011609 */
[----:B------:R-:W-:Y:S01]  /*0f30*/  ISETP.NE.AND.EX P0, PT, R27, RZ, PT, P0 ;  /* 0x000000ff1b00720c */ /* 0x000fe20003f05300 */
[----:B------:R1:W3:Y:S01]  /*0f40*/  F2I.U32.TRUNC.NTZ R15, R8 ;  /* 0x00000008000f7305 */ /* 0x0002e2000020f000 */
[----:B------:R-:W1:Y:S01]  /*0f50*/  LDC R19, c[0x0][0x148] ;  /* 0x00005200ff137b82 */ /* 0x000e620000000800 */
[----:B--2---:R-:W-:-:S07]  /*0f60*/  IMAD R2, R7, R10, R6 ;  /* 0x0000000a07027224 */ /* 0x004fce00078e0206 */
[----:B------:R-:W2:Y:S01]  /*0f70*/  LDC R25, c[0x0][0x600] ;  /* 0x00018000ff197b82 */ /* 0x000ea20000000800 */
[-CC-:B----4-:R-:W-:Y:S02]  /*0f80*/  SHF.R.U64 R32, R20, R22.reuse, R9.reuse ;  /* 0x0000001614207219 */ /* 0x190fe40000001209 */
[----:B------:R-:W-:Y:S01]  /*0f90*/  SHF.R.U32.HI R7, RZ, R22, R9 ;  /* 0x00000016ff077219 */ /* 0x000fe20000011609 */
[----:B------:R-:W-:-:S04]  /*0fa0*/  IMAD.MOV.U32 R9, RZ, RZ, 0x1 ;  /* 0x00000001ff097424 */ /* 0x000fc800078e00ff */
[----:B------:R-:W4:Y:S01]  /*0fb0*/  LDC R28, c[0x0][0x648] ;  /* 0x00019200ff1c7b82 */ /* 0x000f220000000800 */
[-C--:B0-----:R-:W-:Y:S02]  /*0fc0*/  SHF.L.U32 R6, R11, R24.reuse, RZ ;  /* 0x000000180b067219 */ /* 0x081fe400000006ff */
[--C-:B------:R-:W-:Y:S02]  /*0fd0*/  SHF.R.U64 R22, R32, R24, R7.reuse ;  /* 0x0000001820167219 */ /* 0x100fe40000001207 */
[----:B------:R-:W-:Y:S02]  /*0fe0*/  LOP3.LUT R13, RZ, R6, RZ, 0x33, !PT ;  /* 0x00000006ff0d7212 */ /* 0x000fe400078e33ff */
[-C--:B------:R-:W-:Y:S01]  /*0ff0*/  SHF.R.U32.HI R7, RZ, R24.reuse, R7 ;  /* 0x00000018ff077219 */ /* 0x080fe20000011607 */
[----:B------:R-:W0:Y:S01]  /*1000*/  LDC R29, c[0x0][0x638] ;  /* 0x00018e00ff1d7b82 */ /* 0x000e220000000800 */
[----:B------:R-:W-:Y:S01]  /*1010*/  SHF.L.U32 R12, R9, R24, RZ ;  /* 0x00000018090c7219 */ /* 0x000fe200000006ff */
[----:B------:R-:W-:-:S06]  /*1020*/  IMAD.MOV.U32 R6, RZ, RZ, R22 ;  /* 0x000000ffff067224 */ /* 0x000fcc00078e0016 */
[----:B------:R-:W0:Y:S01]  /*1030*/  LDC R30, c[0x0][0x610] ;  /* 0x00018400ff1e7b82 */ /* 0x000e220000000800 */
[----:B-1-3--:R-:W-:Y:S05]  /*1040*/  @!P0 BRA `(.L_x_12) ;  /* 0x0000000000288947 */ /* 0x00afea0003800000 */
[----:B------:R-:W1:Y:S02]  /*1050*/  LDC R11, c[0x0][0x64c] ;  /* 0x00019300ff0b7b82 */ /* 0x000e640000000800 */
[----:B-1----:R-:W-:-:S05]  /*1060*/  IADD3 R11, P0, R22, R11, RZ ;  /* 0x0000000b160b7210 */ /* 0x002fca0007f1e0ff */
        /* <DEDUP_REMOVED lines=8> */
.L_x_12:
[----:B----4-:R-:W-:Y:S01]  /*10f0*/  SHF.R.U64 R6, R6, R28, R7 ;  /* 0x0000001c06067219 */ /* 0x010fe20000001207 */
[----:B--2---:R-:W-:Y:S01]  /*1100*/  VIADD R7, R25, 0xffffffff ;  /* 0xffffffff19077836 */ /* 0x004fe20000000000 */
[----:B------:R-:W-:Y:S01]  /*1110*/  LOP3.LUT R13, R32, R13, RZ, 0xc0, !PT ;  /* 0x0000000d200d7212 */ /* 0x000fe200078ec0ff */
[----:B------:R-:W-:Y:S02]  /*1120*/  IMAD.MOV R15, RZ, RZ, -R15 ;  /* 0x000000ffff0f7224 */ /* 0x000fe400078e0a0f */
[----:B------:R-:W-:Y:S01]  /*1130*/  IMAD.MOV R8, RZ, RZ, -R6 ;  /* 0x000000ffff087224 */ /* 0x000fe200078e0a06 */
[----:B------:R-:W-:Y:S01]  /*1140*/  LOP3.LUT R7, R20, R7, RZ, 0xc0, !PT ;  /* 0x0000000714077212 */ /* 0x000fe200078ec0ff */
[----:B------:R-:W-:Y:S02]  /*1150*/  IMAD R13, R12, R6, R13 ;  /* 0x000000060c0d7224 */ /* 0x000fe400078e020d */
[----:B------:R-:W-:Y:S02]  /*1160*/  @P1 IMAD R2, R19, R15, R14 ;  /* 0x0000000f13021224 */ /* 0x000fe400078e020e */
[----:B0-----:R-:W-:-:S02]  /*1170*/  IMAD R6, R8, R29, R22 ;  /* 0x0000001d08067224 */ /* 0x001fc400078e0216 */
[----:B------:R-:W-:Y:S02]  /*1180*/  IMAD R2, R13, R30, R2 ;  /* 0x0000001e0d027224 */ /* 0x000fe400078e0202 */
[----:B------:R-:W-:Y:S02]  /*1190*/  IMAD R19, R6, R25, R7 ;  /* 0x0000001906137224 */ /* 0x000fe400078e0207 */
[----:B------:R-:W-:-:S03]  /*11a0*/  IMAD.MOV.U32 R8, RZ, RZ, 0x1 ;  /* 0x00000001ff087424 */ /* 0x000fc600078e00ff */
[----:B------:R-:W-:Y:S02]  /*11b0*/  SEL R22, R19, R2, !P1 ;  /* 0x0000000213167207 */ /* 0x000fe40004800000 */
[----:B------:R-:W-:Y:S01]  /*11c0*/  SEL R19, R2, R19, !P1 ;  /* 0x0000001302137207 */ /* 0x000fe20004800000 */
[----:B------:R-:W-:-:S07]  /*11d0*/  IMAD.MOV.U32 R2, RZ, RZ, R31 ;  /* 0x000000ffff027224 */ /* 0x000fce00078e001f */
.L_x_10:
[----:B------:R-:W-:Y:S05]  /*11e0*/  @!P2 BRA `(.L_x_13) ;  /* 0x0000007c0088a947 */ /* 0x000fea0003800000 */
[----:B------:R-:W-:-:S13]  /*11f0*/  ISETP.GT.U32.AND P0, PT, R33, 0x1, PT ;  /* 0x000000012100780c */ /* 0x000fda0003f04070 */
[----:B------:R-:W-:Y:S05]  /*1200*/  @P0 EXIT ;  /* 0x000000000000094d */ /* 0x000fea0003800000 */
.L_x_14:
[----:B------:R-:W-:-:S08]  /*1210*/  NOP ;  /* 0x0000000000007918 */ /* 0x000fd00000000000 */
[----:B------:R-:W1:Y:S02]  /*1220*/  USETMAXREG.TRY_ALLOC.CTAPOOL UP0, 0xe8 ;  /* 0x000000e8000079c8 */ /* 0x000e640008000600 */
[----:B-1----:R-:W-:-:S13]  /*1230*/  PLOP3.LUT P0, PT, PT, PT, UP0, 0x80, 0x0 ;  /* 0x000000000000781c */ /* 0x002fda0003f0f008 */
[----:B------:R-:W-:Y:S05]  /*1240*/  @!P0 BRA `(.L_x_14) ;  /* 0xfffffffc00f08947 */ /* 0x000fea000383ffff */
[----:B------:R-:W-:-:S13]  /*1250*/  LOP3.LUT P0, RZ, R8, 0xff, RZ, 0xc0, !PT ;  /* 0x000000ff08ff7812 */ /* 0x000fda000780c0ff */
[----:B------:R-:W-:Y:S05]  /*1260*/  @!P0 EXIT ;  /* 0x000000000000894d */ /* 0x000fea0003800000 */
[----:B------:R-:W1:Y:S01]  /*1270*/  S2UR UR4, SR_CgaCtaId ;  /* 0x00000000000479c3 */ /* 0x000e620000008800 */
[----:B------:R-:W-:Y:S01]  /*1280*/  VIADD R6, R5, 0xffffffff ;  /* 0xffffffff05067836 */ /* 0x000fe20000000000 */
[----:B------:R-:W-:Y:S01]  /*1290*/  SHF.R.S32.HI R0, RZ, 0x1f, R3 ;  /* 0x0000001fff007819 */ /* 0x000fe20000011403 */
[----:B------:R-:W-:Y:S01]  /*12a0*/  UMOV UR41, 0x400 ;  /* 0x0000040000297882 */ /* 0x000fe20000000000 */
[----:B------:R-:W-:Y:S01]  /*12b0*/  UISETP.LT.AND UP0, UPT, UR40, 0x1, UPT ;  /* 0x000000012800788c */ /* 0x000fe2000bf01270 */
[----:B------:R-:W-:Y:S01]  /*12c0*/  LOP3.LUT R170, R16, 0x1, RZ, 0xfc, !PT ;  /* 0x0000000110aa7812 */ /* 0x000fe200078efcff */
[----:B------:R-:W-:Y:S01]  /*12d0*/  USHF.L.U32 UR44, UR40, 0x1, URZ ;  /* 0x00000001282c7899 */ /* 0x000fe2000800063f */
[----:B------:R-:W-:Y:S01]  /*12e0*/  R2UR UR42, R6 ;  /* 0x00000000062a72ca */ /* 0x000fe200000e0000 */
[----:B------:R-:W-:Y:S01]  /*12f0*/  USEL UR43, UR40, 0x1, UP0 ;  /* 0x00000001282b7887 */ /* 0x000fe20008000000 */
[CC--:B------:R-:W-:Y:S02]  /*1300*/  LEA.HI R4, R0.reuse, R3.reuse, RZ, 0x2 ;  /* 0x0000000300047211 */ /* 0x0c0fe400078f10ff */
[----:B------:R-:W-:Y:S01]  /*1310*/  LEA.HI R0, R0, R3, RZ, 0x5 ;  /* 0x0000000300007211 */ /* 0x000fe200078f28ff */
[----:B------:R-:W-:Y:S01]  /*1320*/  UIADD3 UR43, -UR43, UR40, URZ ;  /* 0x000000282b2b7290 */ /* 0x000fe2000fffe13f */
[----:B------:R-:W-:-:S02]  /*1330*/  SHF.R.S32.HI R154, RZ, 0x2, R4 ;  /* 0x00000002ff9a7819 */ /* 0x000fc40000011404 */
[----:B------:R-:W-:Y:S02]  /*1340*/  SHF.R.S32.HI R5, RZ, 0x1f, R4 ;  /* 0x0000001fff057819 */ /* 0x000fe40000011404 */
[----:B------:R-:W-:Y:S02]  /*1350*/  LOP3.LUT R156, R4, 0xfffffffc, RZ, 0xc0, !PT ;  /* 0xfffffffc049c7812 */ /* 0x000fe400078ec0ff */
[----:B------:R-:W-:Y:S01]  /*1360*/  LEA.HI R5, R5, R154, RZ, 0x3 ;  /* 0x0000009a05057211 */ /* 0x000fe200078f18ff */
[----:B------:R-:W-:Y:S01]  /*1370*/  USHF.L.U32 UR42, UR42, 0x3, URZ ;  /* 0x000000032a2a7899 */ /* 0x000fe2000800063f */
[----:B------:R-:W-:Y:S01]  /*1380*/  ISETP.NE.AND P0, PT, R6, RZ, PT ;  /* 0x000000ff0600720c */ /* 0x000fe20003f05270 */
[----:B------:R-:W-:Y:S01]  /*1390*/  IMAD.IADD R156, R3, 0x1, -R156 ;  /* 0x00000001039c7824 */ /* 0x000fe200078e0a9c */
[----:B------:R-:W-:Y:S01]  /*13a0*/  LOP3.LUT R5, R5, 0xfffffff8, RZ, 0xc0, !PT ;  /* 0xfffffff805057812 */ /* 0x000fe200078ec0ff */
[----:B-1----:R-:W-:Y:S01]  /*13b0*/  ULEA UR41, UR4, UR41, 0x18 ;  /* 0x0000002904297291 */ /* 0x002fe2000f8ec03f */
[----:B------:R-:W-:Y:S01]  /*13c0*/  SEL R171, RZ, 0x1, P0 ;  /* 0x00000001ffab7807 */ /* 0x000fe20000000000 */
[----:B------:R-:W-:Y:S01]  /*13d0*/  IMAD.U32 R158, RZ, RZ, UR42 ;  /* 0x0000002aff9e7e24 */ /* 0x000fe2000f8e00ff */
[----:B------:R-:W-:Y:S01]  /*13e0*/  ULDC UR4, c[0x0][0x284] ;  /* 0x0000a10000047ab9 */ /* 0x000fe20000000800 */
[----:B------:R-:W-:Y:S01]  /*13f0*/  IMAD.IADD R154, R154, 0x1, -R5 ;  /* 0x000000019a9a7824 */ /* 0x000fe200078e0a05 */
[----:B------:R-:W-:Y:S01]  /*1400*/  UIADD3 UR45, UR41, 0x80, URZ ;  /* 0x00000080292d7890 */ /* 0x000fe2000fffe03f */
[----:B------:R-:W-:-:S02]  /*1410*/  SHF.R.S32.HI R5, RZ, 0x5, R0 ;  /* 0x00000005ff057819 */ /* 0x000fc40000011400 */
[C---:B------:R-:W-:Y:S02]  /*1420*/  LOP3.LUT R160, R158.reuse, 0x8, RZ, 0xc0, !PT ;  /* 0x000000089ea07812 */ /* 0x040fe400078ec0ff */
[--C-:B------:R-:W-:Y:S01]  /*1430*/  SHF.R.S32.HI R155, RZ, 0x1f, R154.reuse ;  /* 0x0000001fff9b7819 */ /* 0x100fe2000001149a */
[C-C-:B------:R-:W-:Y:S01]  /*1440*/  IMAD R161, R5.reuse, -0x10, -R154.reuse ;  /* 0xfffffff005a17824 */ /* 0x140fe200078e0a9a */
[----:B------:R-:W-:Y:S01]  /*1450*/  LOP3.LUT R158, R158, 0x8, RZ, 0xc, !PT ;  /* 0x000000089e9e7812 */ /* 0x000fe200078e0cff */
[----:B------:R-:W-:Y:S01]  /*1460*/  IMAD.U32 R157, RZ, RZ, UR45 ;  /* 0x0000002dff9d7e24 */ /* 0x000fe2000f8e00ff */
[----:B------:R-:W-:Y:S01]  /*1470*/  LOP3.LUT R160, R160, 0x18, RZ, 0x3c, !PT ;  /* 0x00000018a0a07812 */ /* 0x000fe200078e3cff */
[----:B------:R-:W-:-:S04]  /*1480*/  IMAD.WIDE R154, R5, 0x10, R154 ;  /* 0x00000010059a7825 */ /* 0x000fc800078e029a */
[----:B------:R-:W-:Y:S02]  /*1490*/  VIADD R159, R157, UR42 ;  /* 0x0000002a9d9f7c36 */ /* 0x000fe40008000000 */
[----:B------:R-:W-:-:S07]  /*14a0*/  VIADD R161, R161, UR4 ;  /* 0x00000004a1a17c36 */ /* 0x000fce0008000000 */
.L_x_290:
[----:B------:R-:W-:Y:S01]  /*14b0*/  SHF.L.U32 R0, R171, 0x1f, RZ ;  /* 0x0000001fab007819 */ /* 0x000fe200000006ff */
[----:B------:R-:W-:Y:S02]  /*14c0*/  ULDC UR4, c[0x0][0x28c] ;  /* 0x0000a30000047ab9 */ /* 0x000fe40000000800 */
[----:B------:R-:W-:Y:S01]  /*14d0*/  ISETP.LT.AND P1, PT, RZ, UR4, PT ;  /* 0x00000004ff007c0c */ /* 0x000fe2000bf21270 */
[----:B------:R-:W1:Y:S02]  /*14e0*/  SYNCS.PHASECHK.TRANS64.TRYWAIT P0, [R157+UR42], R0 ;  /* 0x000000009d0075a7 */ /* 0x000e64000800016a */
[----:B-1-34-:R-:W-:Y:S10]  /*14f0*/  @!P0 BRA `(.L_x_15) ;  /* 0x0000008c00608947 */ /* 0x01aff40003800000 */
.L_x_315:
[----:B------:R-:W-:Y:S05]  /*1500*/  @P1 BRA `(.L_x_16) ;  /* 0x0000000000401947 */ /* 0x000fea0003800000 */
[----:B-1----:R-:W-:Y:S01]  /*1510*/  MOV R0, 0x0 ;  /* 0x0000000000007802 */ /* 0x002fe20000000f00 */
[----:B------:R-:W-:Y:S01]  /*1520*/  ULDC.64 UR4, c[0x4][0x68] ;  /* 0x01001a0000047ab9 */ /* 0x000fe20000000a00 */
[----:B------:R-:W-:Y:S01]  /*1530*/  ULDC.64 UR6, c[0x4][0x8] ;  /* 0x0100020000067ab9 */ /* 0x000fe20000000a00 */
[----:B------:R-:W-:Y:S01]  /*1540*/  IMAD.U32 R4, RZ, RZ, UR4 ;  /* 0x00000004ff047e24 */ /* 0x000fe2000f8e00ff */
[----:B------:R1:W2:Y:S01]  /*1550*/  LDC.64 R14, c[0x4][R0] ;  /* 0x01000000000e7b82 */ /* 0x0002a20000000a00 */
[----:B------:R-:W-:Y:S01]  /*1560*/  IMAD.U32 R5, RZ, RZ, UR5 ;  /* 0x00000005ff057e24 */ /* 0x000fe2000f8e00ff */
[----:B------:R-:W-:Y:S01]  /*1570*/  ULDC.64 UR4, c[0x4][0x70] ;  /* 0x01001c0000047ab9 */ /* 0x000fe20000000a00 */
[----:B------:R-:W-:Y:S02]  /*1580*/  IMAD.U32 R10, RZ, RZ, UR6 ;  /* 0x00000006ff0a7e24 */ /* 0x000fe4000f8e00ff */
[----:B------:R-:W-:Y:S02]  /*1590*/  IMAD.U32 R6, RZ, RZ, UR4 ;  /* 0x00000004ff067e24 */ /* 0x000fe4000f8e00ff */
[----:B------:R-:W-:-:S02]  /*15a0*/  IMAD.U32 R7, RZ, RZ, UR5 ;  /* 0x00000005ff077e24 */ /* 0x000fc4000f8e00ff */
[----:B------:R-:W-:Y:S02]  /*15b0*/  IMAD.U32 R11, RZ, RZ, UR7 ;  /* 0x00000007ff0b7e24 */ /* 0x000fe4000f8e00ff */
[----:B------:R-:W-:Y:S02]  /*15c0*/  IMAD.MOV.U32 R8, RZ, RZ, 0x1e1 ;  /* 0x000001e1ff087424 */ /* 0x000fe400078e00ff */
[----:B0-----:R-:W-:Y:S02]  /*15d0*/  IMAD.MOV.U32 R12, RZ, RZ, 0x1 ;  /* 0x00000001ff0c7424 */ /* 0x001fe400078e00ff */
[----:B-1----:R-:W-:-:S07]  /*15e0*/  IMAD.MOV.U32 R13, RZ, RZ, RZ ;  /* 0x000000ffff0d7224 */ /* 0x002fce00078e00ff */
[----:B------:R-:W-:-:S07]  /*15f0*/  LEPC R20, `(.L_x_16) ;  /* 0x000000001014794e */ /* 0x000fce0000000000 */
[----:B--2--5:R-:W-:Y:S05]  /*1600*/  CALL.ABS.NOINC R14 ;  /* 0x000000000e007343 */ /* 0x024fea0003c00000 */
.L_x_16:
[----:B------:R-:W-:-:S13]  /*1610*/  ISETP.NE.AND P0, PT, R170, 0x3, PT ;  /* 0x00000003aa00780c */ /* 0x000fda0003f05270 */
[----:B------:R-:W-:Y:S05]  /*1620*/  @!P0 BRA `(.L_x_17) ;  /* 0x0000000000048947 */ /* 0x000fea0003800000 */
[----:B------:R-:W-:Y:S01]  /*1630*/  BPT.TRAP 0x1 ;  /* 0x000000040000795c */ /* 0x000fe20000300000 */
.L_x_17:
[----:B------:R-:W-:Y:S02]  /*1640*/  IMAD.U32 R3, RZ, RZ, UR38 ;  /* 0x00000026ff037e24 */ /* 0x000fe4000f8e00ff */
[----:B-1----:R-:W-:-:S03]  /*1650*/  IMAD.U32 R0, RZ, RZ, UR39 ;  /* 0x00000027ff007e24 */ /* 0x002fc6000f8e00ff */
[----:B------:R-:W-:Y:S02]  /*1660*/  LEA R3, R3, UR41, 0x3 ;  /* 0x0000002903037c11 */ /* 0x000fe4000f8e18ff */
[----:B------:R-:W-:-:S04]  /*1670*/  SHF.L.U32 R0, R0, 0x1f, RZ ;  /* 0x0000001f00007819 */ /* 0x000fc800000006ff */
[----:B------:R1:W2:Y:S01]  /*1680*/  SYNCS.PHASECHK.TRANS64.TRYWAIT P1, [R3+URZ], R0 ;  /* 0x00000000030075a7 */ /* 0x0002a2000802017f */
[----:B------:R-:W-:Y:S05]  /*1690*/  @!P0 BRA `(.L_x_18) ;  /* 0x0000000000048947 */ /* 0x000fea0003800000 */
[----:B------:R-:W-:Y:S01]  /*16a0*/  BPT.TRAP 0x1 ;  /* 0x000000040000795c */ /* 0x000fe20000300000 */
.L_x_18:
[----:B------:R-:W-:-:S05]  /*16b0*/  IMAD.U32 R4, RZ, RZ, UR43 ;  /* 0x0000002bff047e24 */ /* 0x000fca000f8e00ff */
[----:B------:R-:W-:Y:S01]  /*16c0*/  ISETP.GE.AND P2, PT, R4, 0x1, PT ;  /* 0x000000010400780c */ /* 0x000fe20003f46270 */
[----:B--2---:R-:W-:-:S12]  /*16d0*/  @P1 BRA `(.L_x_19) ;  /* 0x0000000000081947 */ /* 0x004fd80003800000 */
[----:B------:R-:W2:Y:S02]  /*16e0*/  SYNCS.PHASECHK.TRANS64.TRYWAIT P1, [R3+URZ], R0 ;  /* 0x00000000030075a7 */ /* 0x000ea4000802017f */
[----:B--2---:R-:W-:Y:S05]  /*16f0*/  @!P1 BRA `(.L_x_20) ;  /* 0x0000008800f49947 */ /* 0x004fea0003800000 */
.L_x_19:
[----:B------:R-:W-:Y:S05]  /*1700*/  WARPSYNC.ALL ;  /* 0x0000000000007948 */ /* 0x000fea0003800000 */
[----:B------:R-:W-:Y:S01]  /*1710*/  UIADD3 UR4, UR41, 0x180, URZ ;  /* 0x0000018029047890 */ /* 0x000fe2000fffe03f */
[----:B------:R-:W-:Y:S01]  /*1720*/  WARPGROUP.ARRIVE ;  /* 0x00000000000079c5 */ /* 0x000fe20000000000 */
[----:B------:R-:W-:Y:S02]  /*1730*/  UIADD3 UR5, UR41, 0x1c180, URZ ;  /* 0x0001c18029057890 */ /* 0x000fe4000fffe03f */
[----:B------:R-:W-:Y:S02]  /*1740*/  USHF.R.U32.HI UR4, URZ, 0x4, UR4 ;  /* 0x000000043f047899 */ /* 0x000fe40008011604 */
[----:B------:R-:W-:-:S02]  /*1750*/  USHF.R.U32.HI UR5, URZ, 0x4, UR5 ;  /* 0x000000043f057899 */ /* 0x000fc40008011605 */
[----:B------:R-:W-:Y:S02]  /*1760*/  ULOP3.LUT UR4, UR4, 0x3fff, URZ, 0xc0, !UPT ;  /* 0x00003fff04047892 */ /* 0x000fe4000f8ec03f */
[----:B------:R-:W-:Y:S02]  /*1770*/  ULOP3.LUT UR5, UR5, 0x3fff, URZ, 0xc0, !UPT ;  /* 0x00003fff05057892 */ /* 0x000fe4000f8ec03f */
[----:B------:R-:W-:Y:S02]  /*1780*/  ULOP3.LUT UR4, UR4, 0x10000, URZ, 0xfc, !UPT ;  /* 0x0001000004047892 */ /* 0x000fe4000f8efc3f */
[----:B------:R-:W-:Y:S02]  /*1790*/  ULOP3.LUT UR5, UR5, 0x10000, URZ, 0xfc, !UPT ;  /* 0x0001000005057892 */ /* 0x000fe4000f8efc3f */
[----:B------:R-:W-:Y:S02]  /*17a0*/  ULEA UR6, UR38, UR4, 0xa ;  /* 0x0000000426067291 */ /* 0x000fe4000f8e503f */
[----:B------:R-:W-:Y:S01]  /*17b0*/  ULEA UR7, UR38, UR5, 0xc ;  /* 0x0000000526077291 */ /* 0x000fe2000f8e603f */
[----:B------:R-:W-:Y:S01]  /*17c0*/  UMOV UR9, 0x40000040 ;  /* 0x4000004000097882 */ /* 0x000fe20000000000 */
[----:B------:R-:W-:-:S03]  /*17d0*/  UMOV UR11, 0x40000040 ;  /* 0x40000040000b7882 */ /* 0x000fc60000000000 */
[----:B------:R-:W-:Y:S02]  /*17e0*/  UMOV UR8, UR6 ;  /* 0x0000000600087c82 */ /* 0x000fe40008000000 */
[----:B------:R-:W-:Y:S02]  /*17f0*/  UMOV UR10, UR7 ;  /* 0x00000007000a7c82 */ /* 0x000fe40008000000 */
[----:B------:R-:W-:Y:S01]  /*1800*/  HGMMA.64x256x8.F32.TF32 R24, gdesc[UR8], RZ, !UPT, gsb0 ;  /* 0x07e00000081879f0 */ /* 0x000fe2000c0028ff */
[----:B------:R-:W-:Y:S02]  /*1810*/  UIADD3 UR8, UR6, 0x2, URZ ;  /* 0x0000000206087890 */ /* 0x000fe4000fffe03f */
[----:B------:R-:W-:Y:S01]  /*1820*/  UIADD3 UR10, UR7, 0x2, URZ ;  /* 0x00000002070a7890 */ /* 0x000fe2000fffe03f */
[----:B------:R-:W-:Y:S01]  /*1830*/  UMOV UR9, 0x40000040 ;  /* 0x4000004000097882 */ /* 0x000fe20000000000 */
[----:B------:R-:W-:Y:S01]  /*1840*/  UMOV UR11, 0x40000040 ;  /* 0x40000040000b7882 */ /* 0x000fe20000000000 */
[----:B------:R-:W-:-:S02]  /*1850*/  WARPGROUP.DEPBAR.LE gsb0, 0x0 ;  /* 0x00008000000079c5 */ /* 0x000fc40000010000 */
[----:B------:R-:W-:-:S15]  /*1860*/  WARPGROUP.ARRIVE ;  /* 0x00000000000079c5 */ /* 0x000fde0000000000 */
[----:B------:R-:W-:-:S05]  /*1870*/  NOP ;  /* 0x0000000000007918 */ /* 0x000fca0000000000 */
[----:B------:R-:W-:Y:S01]  /*1880*/  HGMMA.64x256x8.F32.TF32 R24, gdesc[UR8], R24, gsb0 ;  /* 0x07e00000081879f0 */ /* 0x000fe20008002818 */
[----:B------:R-:W-:Y:S02]  /*1890*/  UIADD3 UR8, UR6, 0x4, URZ ;  /* 0x0000000406087890 */ /* 0x000fe4000fffe03f */
[----:B------:R-:W-:Y:S01]  /*18a0*/  UIADD3 UR10, UR7, 0x4, URZ ;  /* 0x00000004070a7890 */ /* 0x000fe2000fffe03f */
[----:B------:R-:W-:Y:S01]  /*18b0*/  UMOV UR9, 0x40000040 ;  /* 0x4000004000097882 */ /* 0x000fe20000000000 */
[----:B------:R-:W-:Y:S01]  /*18c0*/  UMOV UR11, 0x40000040 ;  /* 0x40000040000b7882 */ /* 0x000fe20000000000 */
[----:B------:R-:W-:Y:S02]  /*18d0*/  WARPGROUP.DEPBAR.LE gsb0, 0x0 ;  /* 0x00008000000079c5 */ /* 0x000fe40000010000 */
        /* <DEDUP_REMOVED lines=42> */
[----:B------:R-:W-:Y:S03]  /*1b80*/  HGMMA.64x256x8.F32.TF32 R24, gdesc[UR8], R24, gsb0 ;  /* 0x07e00000081879f0 */ /* 0x000fe60008002818 */
[----:B------:R-:W-:Y:S02]  /*1b90*/  WARPGROUP.DEPBAR.LE gsb0, 0x0 ;  /* 0x00008000000079c5 */ /* 0x000fe40000010000 */
[----:B------:R-:W-:Y:S05]  /*1ba0*/  @!P2 BRA `(.L_x_21) ;  /* 0x00000004009ca947 */ /* 0x000fea0003800000 */
[----:B------:R-:W-:Y:S01]  /*1bb0*/  UIADD3 UR6, UR38, 0x1, URZ ;  /* 0x0000000126067890 */ /* 0x000fe2000fffe03f */
[----:B-12---:R-:W-:-:S03]  /*1bc0*/  IMAD.U32 R0, RZ, RZ, UR43 ;  /* 0x0000002bff007e24 */ /* 0x006fc6000f8e00ff */
[----:B------:R-:W-:-:S04]  /*1bd0*/  UISETP.NE.AND UP0, UPT, UR6, 0x7, UPT ;  /* 0x000000070600788c */ /* 0x000fc8000bf05270 */
[----:B------:R-:W-:Y:S02]  /*1be0*/  USEL UR7, URZ, 0x1, UP0 ;  /* 0x000000013f077887 */ /* 0x000fe40008000000 */
[----:B------:R-:W-:Y:S02]  /*1bf0*/  USEL UR6, UR6, URZ, UP0 ;  /* 0x0000003f06067287 */ /* 0x000fe40008000000 */
[----:B------:R-:W-:-:S06]  /*1c00*/  ULOP3.LUT UR7, UR39, UR7, URZ, 0x3c, !UPT ;  /* 0x0000000727077292 */ /* 0x000fcc000f8e3c3f */
[----:B------:R-:W-:Y:S01]  /*1c10*/  IMAD.U32 R5, RZ, RZ, UR7 ;  /* 0x00000007ff057e24 */ /* 0x000fe2000f8e00ff */
[----:B------:R-:W-:-:S06]  /*1c20*/  UMOV UR7, UR38 ;  /* 0x0000002600077c82 */ /* 0x000fcc0008000000 */
.L_x_28:
[----:B-12---:R-:W-:Y:S05]  /*1c30*/  @!P0 BRA `(.L_x_22) ;  /* 0x0000000000048947 */ /* 0x006fea0003800000 */
[----:B------:R-:W-:Y:S01]  /*1c40*/  BPT.TRAP 0x1 ;  /* 0x000000040000795c */ /* 0x000fe20000300000 */
.L_x_22:
[----:B------:R-:W-:Y:S01]  /*1c50*/  ULEA UR8, UR6, UR41, 0x3 ;  /* 0x0000002906087291 */ /* 0x000fe2000f8e183f */
[----:B------:R-:W-:-:S08]  /*1c60*/  SHF.L.U32 R3, R5, 0x1f, RZ ;  /* 0x0000001f05037819 */ /* 0x000fd000000006ff */
[----:B------:R1:W2:Y:S01]  /*1c70*/  SYNCS.PHASECHK.TRANS64.TRYWAIT P1, [UR8], R3 ;  /* 0x00000003ff0075a7 */ /* 0x0002a20008020148 */
[----:B------:R-:W-:Y:S05]  /*1c80*/  @!P0 BRA `(.L_x_23) ;  /* 0x0000000000048947 */ /* 0x000fea0003800000 */
[----:B------:R-:W-:Y:S01]  /*1c90*/  BPT.TRAP 0x1 ;  /* 0x000000040000795c */ /* 0x000fe20000300000 */
.L_x_23:
[----:B--2---:R-:W-:Y:S05]  /*1ca0*/  @P1 BRA `(.L_x_24) ;  /* 0x0000000000081947 */ /* 0x004fea0003800000 */
[----:B------:R-:W2:Y:S02]  /*1cb0*/  SYNCS.PHASECHK.TRANS64.TRYWAIT P1, [UR8], R3 ;  /* 0x00000003ff0075a7 */ /* 0x000ea40008020148 */
[----:B--2---:R-:W-:Y:S05]  /*1cc0*/  @!P1 BRA `(.L_x_25) ;  /* 0x0000008400949947 */ /* 0x004fea0003800000 */
.L_x_24:
[----:B------:R-:W-:Y:S01]  /*1cd0*/  ULEA UR12, UR6, UR4, 0xa ;  /* 0x00000004060c7291 */ /* 0x000fe2000f8e503f */
[----:B------:R-:W-:Y:S01]  /*1ce0*/  WARPGROUP.ARRIVE ;  /* 0x00000000000079c5 */ /* 0x000fe20000000000 */
[----:B------:R-:W-:Y:S01]  /*1cf0*/  ULEA UR13, UR6, UR5, 0xc ;  /* 0x00000005060d7291 */ /* 0x000fe2000f8e603f */
[----:B------:R-:W-:Y:S01]  /*1d00*/  UMOV UR9, 0x40000040 ;  /* 0x4000004000097882 */ /* 0x000fe20000000000 */
[----:B------:R-:W-:-:S03]  /*1d10*/  UMOV UR11, 0x40000040 ;  /* 0x40000040000b7882 */ /* 0x000fc60000000000 */
[----:B------:R-:W-:Y:S02]  /*1d20*/  UMOV UR8, UR12 ;  /* 0x0000000c00087c82 */ /* 0x000fe40008000000 */
[----:B------:R-:W-:Y:S02]  /*1d30*/  UMOV UR10, UR13 ;  /* 0x0000000d000a7c82 */ /* 0x000fe40008000000 */
[----:B------:R-:W-:Y:S01]  /*1d40*/  HGMMA.64x256x8.F32.TF32 R24, gdesc[UR8], R24, gsb0 ;  /* 0x07e00000081879f0 */ /* 0x000fe20008002818 */
        /* <DEDUP_REMOVED lines=58> */
[----:B------:R-:W-:Y:S01]  /*20f0*/  BPT.TRAP 0x1 ;  /* 0x000000040000795c */ /* 0x000fe20000300000 */
.L_x_26:
[----:B------:R-:W-:Y:S01]  /*2100*/  ULEA UR8, UR7, UR41, 0x3 ;  /* 0x0000002907087291 */ /* 0x000fe2000f8e183f */
[----:B------:R-:W-:-:S03]  /*2110*/  ISETP.GT.U32.AND P1, PT, R16, 0x1, PT ;  /* 0x000000011000780c */ /* 0x000fc60003f24070 */
[----:B------:R-:W-:-:S04]  /*2120*/  UIADD3 UR8, UR8, 0x38, URZ ;  /* 0x0000003808087890 */ /* 0x000fc8000fffe03f */
[----:B------:R-:W-:-:S09]  /*2130*/  UPRMT UR8, URZ, 0x654, UR8 ;  /* 0x000006543f087896 */ /* 0x000fd20008000008 */
[----:B------:R-:W-:Y:S01]  /*2140*/  SYNCS.ARRIVE.TRANS64.RED.A1T0 RZ, [UR8], RZ ;  /* 0x000000ffffff79a7 */ /* 0x000fe20008100408 */
[----:B------:R-:W-:Y:S05]  /*2150*/  @P1 BRA `(.L_x_27) ;  /* 0x0000000000041947 */ /* 0x000fea0003800000 */
[----:B------:R-:W-:Y:S01]  /*2160*/  BPT.TRAP 0x1 ;  /* 0x000000040000795c */ /* 0x000fe20000300000 */
.L_x_27:
[----:B------:R-:W-:Y:S01]  /*2170*/  UIADD3 UR6, UR6, 0x1, URZ ;  /* 0x0000000106067890 */ /* 0x000fe2000fffe03f */
[C---:B------:R-:W-:Y:S01]  /*2180*/  ISETP.GT.AND P1, PT, R0.reuse, 0x1, PT ;  /* 0x000000010000780c */ /* 0x040fe20003f24270 */
[----:B------:R-:W-:Y:S01]  /*2190*/  UIADD3 UR7, UR7, 0x1, URZ ;  /* 0x0000000107077890 */ /* 0x000fe2000fffe03f */
[----:B------:R-:W-:Y:S01]  /*21a0*/  VIADD R0, R0, 0xffffffff ;  /* 0xffffffff00007836 */ /* 0x000fe20000000000 */
[----:B------:R-:W-:Y:S02]  /*21b0*/  UISETP.NE.AND UP0, UPT, UR6, 0x7, UPT ;  /* 0x000000070600788c */ /* 0x000fe4000bf05270 */
[----:B------:R-:W-:Y:S02]  /*21c0*/  UISETP.NE.AND UP1, UPT, UR7, 0x7, UPT ;  /* 0x000000070700788c */ /* 0x000fe4000bf25270 */
[----:B------:R-:W-:Y:S02]  /*21d0*/  USEL UR8, URZ, 0x1, UP0 ;  /* 0x000000013f087887 */ /* 0x000fe40008000000 */
[----:B------:R-:W-:-:S02]  /*21e0*/  USEL UR6, UR6, URZ, UP0 ;  /* 0x0000003f06067287 */ /* 0x000fc40008000000 */
[----:B------:R-:W-:Y:S02]  /*21f0*/  USEL UR7, UR7, URZ, UP1 ;  /* 0x0000003f07077287 */ /* 0x000fe40008800000 */
[----:B------:R-:W-:Y:S01]  /*2200*/  LOP3.LUT R5, R5, UR8, RZ, 0x3c, !PT ;  /* 0x0000000805057c12 */ /* 0x000fe2000f8e3cff */
[----:B------:R-:W-:Y:S09]  /*2210*/  @P1 BRA `(.L_x_28) ;  /* 0xfffffff800841947 */ /* 0x000ff2000383ffff */
.L_x_21:
[----:B-12---:R-:W1:Y:S01]  /*2220*/  LDC R0, c[0x0][0x28c] ;  /* 0x0000a300ff007b82 */ /* 0x006e620000000800 */
[----:B------:R2:W-:Y:S01]  /*2230*/  SYNCS.ARRIVE.TRANS64.A1T0 RZ, [R158+UR45], RZ ;  /* 0x000000ff9eff79a7 */ /* 0x0005e2000810002d */
[----:B-1----:R-:W-:-:S13]  /*2240*/  ISETP.GE.AND P1, PT, R0, 0x1, PT ;  /* 0x000000010000780c */ /* 0x002fda0003f26270 */
[----:B--2---:R-:W-:Y:S05]  /*2250*/  @!P1 BRA `(.L_x_29) ;  /* 0x00000000003c9947 */ /* 0x004fea0003800000 */
[----:B------:R-:W-:Y:S05]  /*2260*/  @!P0 BRA `(.L_x_30) ;  /* 0x0000000000048947 */ /* 0x000fea0003800000 */
[----:B------:R-:W-:Y:S01]  /*2270*/  BPT.TRAP 0x1 ;  /* 0x000000040000795c */ /* 0x000fe20000300000 */
.L_x_30:
[----:B------:R-:W-:Y:S01]  /*2280*/  UIADD3 UR6, UR43, UR38, URZ ;  /* 0x000000262b067290 */ /* 0x000fe2000fffe03f */
[----:B------:R-:W-:-:S03]  /*2290*/  ISETP.GT.U32.AND P0, PT, R16, 0x1, PT ;  /* 0x000000011000780c */ /* 0x000fc60003f04070 */
[----:B------:R-:W-:-:S04]  /*22a0*/  UIMAD.WIDE.U32 UR4, UR6, 0x24924925, URZ ;  /* 0x24924925060478a5 */ /* 0x000fc8000f8e003f */
[----:B------:R-:W-:-:S04]  /*22b0*/  UIADD3 UR4, UR6, -UR5, URZ ;  /* 0x8000000506047290 */ /* 0x000fc8000fffe03f */
[----:B------:R-:W-:-:S04]  /*22c0*/  ULEA.HI UR4, UR4, UR5, URZ, 0x1f ;  /* 0x0000000504047291 */ /* 0x000fc8000f8ff83f */
[----:B------:R-:W-:-:S04]  /*22d0*/  USHF.R.U32.HI UR4, URZ, 0x2, UR4 ;  /* 0x000000023f047899 */ /* 0x000fc80008011604 */
[----:B------:R-:W-:-:S04]  /*22e0*/  UIMAD UR4, UR4, -0x7, UR6 ;  /* 0xfffffff9040478a4 */ /* 0x000fc8000f8e0206 */
[----:B------:R-:W-:-:S04]  /*22f0*/  ULEA UR4, UR4, UR41, 0x3 ;  /* 0x0000002904047291 */ /* 0x000fc8000f8e183f */
[----:B------:R-:W-:-:S04]  /*2300*/  UIADD3 UR4, UR4, 0x38, URZ ;  /* 0x0000003804047890 */ /* 0x000fc8000fffe03f */
[----:B------:R-:W-:-:S09]  /*2310*/  UPRMT UR4, URZ, 0x654, UR4 ;  /* 0x000006543f047896 */ /* 0x000fd20008000004 */
[----:B------:R-:W-:Y:S01]  /*2320*/  SYNCS.ARRIVE.TRANS64.RED.A1T0 RZ, [UR4], RZ ;  /* 0x000000ffffff79a7 */ /* 0x000fe20008100404 */
[----:B------:R-:W-:Y:S05]  /*2330*/  @P0 BRA `(.L_x_29) ;  /* 0x0000000000040947 */ /* 0x000fea0003800000 */
[----:B------:R-:W-:Y:S01]  /*2340*/  BPT.TRAP 0x1 ;  /* 0x000000040000795c */ /* 0x000fe20000300000 */
.L_x_29:
[----:B------:R-:W-:Y:S01]  /*2350*/  SHF.L.U32 R0, R171, 0x1f, RZ ;  /* 0x0000001fab007819 */ /* 0x000fe200000006ff */
[----:B------:R-:W-:Y:S01]  /*2360*/  UIADD3 UR38, UR44, UR38, URZ ;  /* 0x000000262c267290 */ /* 0x000fe2000fffe03f */
[----:B------:R-:W1:Y:S01]  /*2370*/  LDC R7, c[0x0][0x288] ;  /* 0x0000a200ff077b82 */ /* 0x000e620000000800 */
[----:B------:R-:W-:Y:S01]  /*2380*/  UISETP.GE.U32.AND UP1, UPT, UR44, 0x7, UPT ;  /* 0x000000072c00788c */ /* 0x000fe2000bf26070 */
[----:B------:R-:W-:Y:S01]  /*2390*/  IMAD.SHL.U32 R8, R156, 0x2, RZ ;  /* 0x000000029c087824 */ /* 0x000fe200078e00ff */
[----:B------:R-:W-:Y:S02]  /*23a0*/  UISETP.GT.U32.AND UP0, UPT, UR38, 0x6, UPT ;  /* 0x000000062600788c */ /* 0x000fe4000bf04070 */
[----:B------:R-:W-:Y:S02]  /*23b0*/  UIMAD.WIDE.U32 UR4, UR38, 0x24924925, URZ ;  /* 0x24924925260478a5 */ /* 0x000fe4000f8e003f */
[----:B------:R-:W-:Y:S01]  /*23c0*/  UISETP.LT.U32.AND UP0, UPT, UR44, 0x7, UP0 ;  /* 0x000000072c00788c */ /* 0x000fe20008701070 */
[----:B------:R-:W2:Y:S01]  /*23d0*/  SYNCS.PHASECHK.TRANS64.TRYWAIT P0, [R157+UR42+0x10], R0 ;  /* 0x000010009d0075a7 */ /* 0x000ea2000800016a */
[----:B------:R-:W-:Y:S01]  /*23e0*/  UIADD3 UR4, UR38, -UR5, URZ ;  /* 0x8000000526047290 */ /* 0x000fe2000fffe03f */
[----:B------:R-:W-:Y:S01]  /*23f0*/  SHF.R.S32.HI R9, RZ, 0x1f, R8 ;  /* 0x0000001fff097819 */ /* 0x000fe20000011408 */
[----:B------:R-:W-:-:S02]  /*2400*/  USEL UR6, URZ, 0x1, !UP0 ;  /* 0x000000013f067887 */ /* 0x000fc4000c000000 */
[----:B------:R-:W-:Y:S02]  /*2410*/  ULEA.HI UR4, UR4, UR5, URZ, 0x1f ;  /* 0x0000000504047291 */ /* 0x000fe4000f8ff83f */
[----:B------:R-:W-:Y:S02]  /*2420*/  ULOP3.LUT UR39, UR39, UR6, URZ, 0x3c, !UPT ;  /* 0x0000000627277292 */ /* 0x000fe4000f8e3c3f */
[----:B------:R-:W-:-:S04]  /*2430*/  USHF.R.U32.HI UR4, URZ, 0x2, UR4 ;  /* 0x000000023f047899 */ /* 0x000fc80008011604 */
[----:B------:R-:W-:Y:S02]  /*2440*/  @UP1 ULOP3.LUT UR39, UR39, 0x1, UR4, 0x78, !UPT ;  /* 0x0000000127271892 */ /* 0x000fe4000f8e7804 */
[----:B------:R-:W-:Y:S01]  /*2450*/  UIMAD UR38, UR4, -0x7, UR38 ;  /* 0xfffffff9042678a4 */ /* 0x000fe2000f8e0226 */
[----:B-12---:R-:W-:Y:S11]  /*2460*/  @!P0 BRA `(.L_x_31) ;  /* 0x0000007c00c48947 */ /* 0x006ff60003800000 */
.L_x_316:
[----:B------:R-:W-:Y:S01]  /*2470*/  IMAD.SHL.U32 R6, R19, 0x40, RZ ;  /* 0x0000004013067824 */ /* 0x000fe200078e00ff */
[----:B------:R-:W-:Y:S01]  /*2480*/  ULDC UR6, c[0x0][0x284] ;  /* 0x0000a10000067ab9 */ /* 0x000fe20000000800 */
[----:B------:R-:W-:Y:S01]  /*2490*/  IMAD.SHL.U32 R14, R22, 0x100, RZ ;  /* 0x00000100160e7824 */ /* 0x000fe200078e00ff */
[----:B------:R-:W-:Y:S01]  /*24a0*/  SHF.R.S32.HI R165, RZ, 0x1f, R2 ;  /* 0x0000001fffa57819 */ /* 0x000fe20000011402 */
[----:B------:R-:W-:Y:S01]  /*24b0*/  ULDC.64 UR4, c[0x0][0x5d0] ;  /* 0x0001740000047ab9 */ /* 0x000fe20000000a00 */
[----:B------:R-:W-:Y:S01]  /*24c0*/  ISETP.GE.AND P0, PT, R6, UR6, PT ;  /* 0x0000000606007c0c */ /* 0x000fe2000bf06270 */
[----:B------:R-:W-:Y:S01]  /*24d0*/  IMAD.WIDE.U32 R4, R2, UR4, R8 ;  /* 0x0000000402047c25 */ /* 0x000fe2000f8e0008 */
[----:B------:R-:W-:Y:S02]  /*24e0*/  SHF.R.S32.HI R15, RZ, 0x1f, R14 ;  /* 0x0000001fff0f7819 */ /* 0x000fe4000001140e */
[C---:B------:R-:W-:Y:S01]  /*24f0*/  ISETP.GE.OR P0, PT, R14.reuse, R7, P0 ;  /* 0x000000070e00720c */ /* 0x040fe20000706670 */
[----:B------:R-:W-:Y:S01]  /*2500*/  IMAD R3, R165, UR4, RZ ;  /* 0x00000004a5037c24 */ /* 0x000fe2000f8e02ff */
[----:B------:R-:W-:-:S03]  /*2510*/  IADD3 R4, P1, R14, R4, RZ ;  /* 0x000000040e047210 */ /* 0x000fc60007f3e0ff */
[----:B------:R-:W-:-:S05]  /*2520*/  IMAD R3, R2, UR5, R3 ;  /* 0x0000000502037c24 */ /* 0x000fca000f8e0203 */
[----:B------:R-:W-:-:S03]  /*2530*/  IADD3.X R5, R15, R5, R3, P1, !PT ;  /* 0x000000050f057210 */ /* 0x000fc60000ffe403 */
[----:B------:R-:W-:Y:S05]  /*2540*/  @P0 BRA `(.L_x_32) ;  /* 0x0000006400000947 */ /* 0x000fea0003800000 */
[----:B------:R-:W2:Y:S01]  /*2550*/  LDC.64 R10, c[0x0][0x5c8] ;  /* 0x00017200ff0a7b82 */ /* 0x000ea20000000a00 */
[----:B-----5:R-:W-:Y:S01]  /*2560*/  FSETP.NEU.AND P1, PT, R152, RZ, PT ;  /* 0x000000ff9800720b */ /* 0x020fe20003f2d000 */
[----:B------:R-:W-:Y:S01]  /*2570*/  IMAD R3, R156, -0x2, R7 ;  /* 0xfffffffe9c037824 */ /* 0x000fe200078e0207 */
[----:B------:R-:W-:Y:S01]  /*2580*/  BSSY B0, `(.L_x_32) ;  /* 0x000063c000007945 */ /* 0x000fe20003800000 */
[----:B------:R-:W-:-:S04]  /*2590*/  IMAD.WIDE R162, R19, 0x40, R154 ;  /* 0x0000004013a27825 */ /* 0x000fc800078e029a */
[----:B-1----:R-:W-:Y:S02]  /*25a0*/  IMAD.IADD R0, R3, 0x1, -R14 ;  /* 0x0000000103007824 */ /* 0x002fe400078e0a0e */
[----:B------:R-:W-:-:S03]  /*25b0*/  IMAD.IADD R3, R161, 0x1, -R6 ;  /* 0x00000001a1037824 */ /* 0x000fc600078e0a06 */
[----:B------:R-:W-:-:S04]  /*25c0*/  ISETP.GT.AND P0, PT, R0, RZ, PT ;  /* 0x000000ff0000720c */ /* 0x000fc80003f04270 */
[----:B------:R-:W-:Y:S01]  /*25d0*/  ISETP.GT.AND P4, PT, R3, RZ, P0 ;  /* 0x000000ff0300720c */ /* 0x000fe20000784270 */
[-C--:B--2---:R-:W-:Y:S02]  /*25e0*/  IMAD R6, R163, R10.reuse, RZ ;  /* 0x0000000aa3067224 */ /* 0x084fe400078e02ff */
[----:B------:R-:W-:-:S04]  /*25f0*/  IMAD.WIDE.U32 R172, R162, R10, R4 ;  /* 0x0000000aa2ac7225 */ /* 0x000fc800078e0004 */
[----:B------:R-:W-:-:S04]  /*2600*/  IMAD R5, R162, R11, R6 ;  /* 0x0000000ba2057224 */ /* 0x000fc800078e0206 */
[----:B------:R-:W-:Y:S01]  /*2610*/  IMAD.IADD R177, R173, 0x1, R5 ;  /* 0x00000001adb17824 */ /* 0x000fe200078e0205 */
[----:B------:R-:W-:Y:S06]  /*2620*/  @!P1 BRA `(.L_x_33) ;  /* 0x0000004400949947 */ /* 0x000fec0003800000 */
[----:B------:R-:W1:Y:S01]  /*2630*/  LDC.64 R20, c[0x0][0x5b8] ;  /* 0x00016e00ff147b82 */ /* 0x000e620000000a00 */
[----:B------:R-:W-:-:S07]  /*2640*/  ULDC.64 UR4, c[0x0][0x5c0] ;  /* 0x0001700000047ab9 */ /* 0x000fce0000000a00 */
[----:B------:R-:W2:Y:S08]  /*2650*/  LDC.64 R174, c[0x0][0x5b0] ;  /* 0x00016c00ffae7b82 */ /* 0x000eb00000000a00 */
[----:B0-----:R-:W0:Y:S01]  /*2660*/  LDC.64 R12, c[0x0][0x5a8] ;  /* 0x00016a00ff0c7b82 */ /* 0x001e220000000a00 */
[-C--:B-1----:R-:W-:Y:S02]  /*2670*/  IMAD R6, R165, R20.reuse, RZ ;  /* 0x00000014a5067224 */ /* 0x082fe400078e02ff */
[----:B------:R-:W-:-:S04]  /*2680*/  IMAD.WIDE.U32 R4, R2, R20, R8 ;  /* 0x0000001402047225 */ /* 0x000fc800078e0008 */
[----:B------:R-:W-:Y:S01]  /*2690*/  IMAD R173, R2, R21, R6 ;  /* 0x0000001502ad7224 */ /* 0x000fe200078e0206 */
[----:B------:R-:W-:Y:S01]  /*26a0*/  IADD3 R164, P1, R14, R4, RZ ;  /* 0x000000040ea47210 */ /* 0x000fe20007f3e0ff */
[----:B--2---:R-:W-:-:S03]  /*26b0*/  IMAD R4, R163, R174, RZ ;  /* 0x000000aea3047224 */ /* 0x004fc600078e02ff */
[----:B------:R-:W-:Y:S01]  /*26c0*/  IADD3.X R165, R15, R5, R173, P1, !PT ;  /* 0x000000050fa57210 */ /* 0x000fe20000ffe4ad */
[C---:B------:R-:W-:Y:S02]  /*26d0*/  IMAD R163, R162.reuse, R175, R4 ;  /* 0x000000afa2a37224 */ /* 0x040fe400078e0204 */
[----:B------:R-:W-:-:S04]  /*26e0*/  IMAD.WIDE.U32 R4, R162, R174, R164 ;  /* 0x000000aea2047225 */ /* 0x000fc800078e00a4 */
[----:B------:R-:W-:Y:S01]  /*26f0*/  IMAD.IADD R5, R5, 0x1, R163 ;  /* 0x0000000105057824 */ /* 0x000fe200078e02a3 */
[----:B0-----:R-:W-:-:S04]  /*2700*/  LEA R6, P1, R4, R12, 0x2 ;  /* 0x0000000c04067211 */ /* 0x001fc800078210ff */
[----:B------:R-:W-:-:S05]  /*2710*/  LEA.HI.X R7, R4, R13, R5, 0x2, P1 ;  /* 0x0000000d04077211 */ /* 0x000fca00008f1405 */
[----:B------:R0:W2:Y:S01]  /*2720*/  @P4 LDG.E.LTC128B R19, desc[UR36][R6.64] ;  /* 0x0000002406134981 */ /* 0x0000a2000c1e1920 */
[----:B------:R-:W-:Y:S01]  /*2730*/  IMAD.WIDE.U32 R4, R162, R174, R14 ;  /* 0x000000aea2047225 */ /* 0x000fe200078e000e */
[C---:B------:R-:W-:Y:S01]  /*2740*/  SHF.L.U64.HI R169, R174.reuse, 0x3, R175 ;  /* 0x00000003aea97819 */ /* 0x040fe200000102af */
[----:B------:R-:W-:Y:S01]  /*2750*/  BSSY B1, `(.L_x_34) ;  /* 0x0000017000017945 */ /* 0x000fe20003800000 */
[----:B------:R-:W-:Y:S01]  /*2760*/  ISETP.GT.AND P0, PT, R3, 0x8, P0 ;  /* 0x000000080300780c */ /* 0x000fe20000704270 */
[----:B------:R-:W-:Y:S01]  /*2770*/  IMAD.SHL.U32 R168, R174, 0x8, RZ ;  /* 0x00000008aea87824 */ /* 0x000fe200078e00ff */
[----:B------:R-:W-:-:S03]  /*2780*/  IADD3 R166, P1, R8, R4, RZ ;  /* 0x0000000408a67210 */ /* 0x000fc60007f3e0ff */
[----:B------:R-:W-:Y:S01]  /*2790*/  IMAD.WIDE.U32 R168, R162, R174, R168 ;  /* 0x000000aea2a87225 */ /* 0x000fe200078e00a8 */
[----:B------:R-:W-:Y:S02]  /*27a0*/  IADD3.X R167, R9, R163, R5, P1, !PT ;  /* 0x000000a309a77210 */ /* 0x000fe40000ffe405 */
[----:B------:R-:W-:Y:S01]  /*27b0*/  LEA R4, P1, R172, UR4, 0x2 ;  /* 0x00000004ac047c11 */ /* 0x000fe2000f8210ff */
[----:B------:R-:W-:Y:S02]  /*27c0*/  IMAD.IADD R175, R163, 0x1, R169 ;  /* 0x00000001a3af7824 */ /* 0x000fe400078e02a9 */
[----:B------:R-:W-:Y:S01]  /*27d0*/  IMAD.WIDE.U32 R166, R2, R20, R166 ;  /* 0x0000001402a67225 */ /* 0x000fe200078e00a6 */
[----:B------:R-:W-:-:S03]  /*27e0*/  LEA.HI.X R5, R172, UR5, R177, 0x2, P1 ;  /* 0x00000005ac057c11 */ /* 0x000fc600088f14b1 */
[----:B------:R-:W-:Y:S01]  /*27f0*/  IMAD.IADD R21, R173, 0x1, R167 ;  /* 0x00000001ad157824 */ /* 0x000fe200078e02a7 */
[----:B0-----:R-:W-:Y:S01]  /*2800*/  LEA R6, P1, R166, R12, 0x2 ;  /* 0x0000000ca6067211 */ /* 0x001fe200078210ff */
[----:B--2---:R-:W-:-:S04]  /*2810*/  FMUL R7, R19, R152 ;  /* 0x0000009813077220 */ /* 0x004fc80000400000 */
[----:B------:R-:W-:Y:S01]  /*2820*/  FFMA R167, R24, R153, R7 ;  /* 0x0000009918a77223 */ /* 0x000fe20000000007 */
[----:B------:R-:W-:Y:S02]  /*2830*/  LEA.HI.X R7, R166, R13, R21, 0x2, P1 ;  /* 0x0000000da6077211 */ /* 0x000fe400008f1415 */
[----:B------:R-:W-:Y:S02]  /*2840*/  ISETP.GT.AND P1, PT, R0, 0x1, PT ;  /* 0x000000010000780c */ /* 0x000fe40003f24270 */
[----:B------:R0:W-:Y:S01]  /*2850*/  @P4 STG.E desc[UR36][R4.64], R167 ;  /* 0x000000a704004986 */ /* 0x0001e2000c101924 */
[----:B------:R-:W-:Y:S02]  /*2860*/  IADD3 R21, P2, R164, R168, RZ ;  /* 0x000000a8a4157210 */ /* 0x000fe40007f5e0ff */
[----:B------:R-:W-:Y:S02]  /*2870*/  ISETP.GT.AND P4, PT, R3, RZ, P1 ;  /* 0x000000ff0300720c */ /* 0x000fe40000f84270 */
[----:B------:R-:W-:Y:S01]  /*2880*/  LEA R162, P3, R21, R12, 0x2 ;  /* 0x0000000c15a27211 */ /* 0x000fe200078610ff */
[----:B------:R-:W-:-:S10]  /*2890*/  IMAD.X R164, R175, 0x1, R165, P2 ;  /* 0x00000001afa47824 */ /* 0x000fd400010e06a5 */
[----:B0-----:R-:W-:Y:S05]  /*28a0*/  @!P4 BRA `(.L_x_35) ;  /* 0x000000000004c947 */ /* 0x001fea0003800000 */
[----:B------:R0:W5:Y:S02]  /*28b0*/  LDG.E.LTC128B R19, desc[UR36][R6.64+0x4] ;  /* 0x0000042406137981 */ /* 0x000164000c1e1920 */
.L_x_35:
[----:B------:R-:W-:Y:S05]  /*28c0*/  BSYNC B1 ;  /* 0x0000000000017941 */ /* 0x000fea0003800000 */
.L_x_34:
[----:B-----5:R-:W-:Y:S01]  /*28d0*/  FMUL R22, R19, R152 ;  /* 0x0000009813167220 */ /* 0x020fe20000400000 */
[----:B------:R-:W-:-:S03]  /*28e0*/  LEA.HI.X R163, R21, R13, R164, 0x2, P3 ;  /* 0x0000000d15a37211 */ /* 0x000fc600018f14a4 */
[----:B------:R-:W-:-:S05]  /*28f0*/  FFMA R25, R25, R153, R22 ;  /* 0x0000009919197223 */ /* 0x000fca0000000016 */
[----:B------:R1:W-:Y:S04]  /*2900*/  @P4 STG.E desc[UR36][R4.64+0x4], R25 ;  /* 0x0000041904004986 */ /* 0x0003e8000c101924 */
[----:B------:R-:W2:Y:S01]  /*2910*/  @P0 LDG.E.LTC128B R19, desc[UR36][R162.64] ;  /* 0x00000024a2130981 */ /* 0x000ea2000c1e1920 */
[----:B------:R-:W-:Y:S01]  /*2920*/  IADD3 R8, P2, P3, R8, R168, R14 ;  /* 0x000000a808087210 */ /* 0x000fe20007b5e00e */
[----:B------:R-:W-:Y:S01]  /*2930*/  BSSY B1, `(.L_x_36) ;  /* 0x0000010000017945 */ /* 0x000fe20003800000 */
[C---:B------:R-:W-:Y:S02]  /*2940*/  SHF.L.U64.HI R11, R10.reuse, 0x5, R11 ;  /* 0x000000050a0b7819 */ /* 0x040fe4000001020b */
[----:B------:R-:W-:Y:S02]  /*2950*/  IADD3.X R9, R9, R175, R15, P2, P3 ;  /* 0x000000af09097210 */ /* 0x000fe400017e640f */
[----:B------:R-:W-:-:S02]  /*2960*/  LEA R10, P3, R10, R4, 0x5 ;  /* 0x000000040a0a7211 */ /* 0x000fc400078628ff */
[----:B------:R-:W-:Y:S01]  /*2970*/  ISETP.GT.AND P1, PT, R3, 0x8, P1 ;  /* 0x000000080300780c */ /* 0x000fe20000f24270 */
[----:B------:R-:W-:Y:S01]  /*2980*/  IMAD.WIDE.U32 R20, R2, R20, R8 ;  /* 0x0000001402147225 */ /* 0x000fe200078e0008 */
[----:B------:R-:W-:-:S03]  /*2990*/  ISETP.GT.AND P2, PT, R0, 0x8, PT ;  /* 0x000000080000780c */ /* 0x000fc60003f44270 */
[----:B------:R-:W-:Y:S01]  /*29a0*/  IMAD.X R11, R11, 0x1, R5, P3 ;  /* 0x000000010b0b7824 */ /* 0x000fe200018e0605 */
[----:B------:R-:W-:Y:S01]  /*29b0*/  LEA R8, P4, R20, R12, 0x2 ;  /* 0x0000000c14087211 */ /* 0x000fe200078810ff */
[----:B------:R-:W-:Y:S02]  /*29c0*/  IMAD.IADD R2, R173, 0x1, R21 ;  /* 0x00000001ad027824 */ /* 0x000fe400078e0215 */
[----:B--2---:R-:W-:-:S04]  /*29d0*/  FMUL R9, R19, R152 ;  /* 0x0000009813097220 */ /* 0x004fc80000400000 */
[----:B------:R-:W-:Y:S01]  /*29e0*/  FFMA R15, R26, R153, R9 ;  /* 0x000000991a0f7223 */ /* 0x000fe20000000009 */
[----:B------:R-:W-:-:S04]  /*29f0*/  LEA.HI.X R9, R20, R13, R2, 0x2, P4 ;  /* 0x0000000d14097211 */ /* 0x000fc800020f1402 */
[----:B------:R1:W-:Y:S01]  /*2a00*/  @P0 STG.E desc[UR36][R10.64], R15 ;  /* 0x0000000f0a000986 */ /* 0x0003e2000c101924 */
[----:B------:R-:W-:Y:S05]  /*2a10*/  @!P1 BRA `(.L_x_37) ;  /* 0x0000000000049947 */ /* 0x000fea0003800000 */
[----:B------:R2:W5:Y:S02]  /*2a20*/  LDG.E.LTC128B R19, desc[UR36][R8.64+0x4] ;  /* 0x0000042408137981 */ /* 0x000564000c1e1920 */
.L_x_37:
[----:B------:R-:W-:Y:S05]  /*2a30*/  BSYNC B1 ;  /* 0x0000000000017941 */ /* 0x000fea0003800000 */
.L_x_36:
[----:B-----5:R-:W-:Y:S01]  /*2a40*/  FMUL R2, R19, R152 ;  /* 0x0000009813027220 */ /* 0x020fe20000400000 */
[----:B------:R-:W-:Y:S01]  /*2a50*/  ISETP.GT.AND P3, PT, R3, RZ, P2 ;  /* 0x000000ff0300720c */ /* 0x000fe20001764270 */
[----:B------:R-:W-:Y:S01]  /*2a60*/  BSSY B1, `(.L_x_38) ;  /* 0x0000006000017945 */ /* 0x000fe20003800000 */
[----:B------:R-:W-:Y:S01]  /*2a70*/  ISETP.GT.AND P0, PT, R0, 0x9, PT ;  /* 0x000000090000780c */ /* 0x000fe20003f04270 */
[----:B------:R-:W-:-:S05]  /*2a80*/  FFMA R27, R27, R153, R2 ;  /* 0x000000991b1b7223 */ /* 0x000fca0000000002 */
[----:B------:R3:W-:Y:S05]  /*2a90*/  @P1 STG.E desc[UR36][R10.64+0x4], R27 ;  /* 0x0000041b0a001986 */ /* 0x0007ea000c101924 */
[----:B------:R-:W-:Y:S05]  /*2aa0*/  @!P3 BRA `(.L_x_39) ;  /* 0x000000000004b947 */ /* 0x000fea0003800000 */
[----:B------:R4:W5:Y:S02]  /*2ab0*/  LDG.E.LTC128B R19, desc[UR36][R6.64+0x20] ;  /* 0x0000202406137981 */ /* 0x000964000c1e1920 */
.L_x_39:
[----:B------:R-:W-:Y:S05]  /*2ac0*/  BSYNC B1 ;  /* 0x0000000000017941 */ /* 0x000fea0003800000 */
.L_x_38:
[----:B-----5:R-:W-:Y:S01]  /*2ad0*/  FMUL R13, R19, R152 ;  /* 0x00000098130d7220 */ /* 0x020fe20000400000 */
[----:B------:R-:W-:Y:S01]  /*2ae0*/  ISETP.GT.AND P1, PT, R3, RZ, P0 ;  /* 0x000000ff0300720c */ /* 0x000fe20000724270 */
[----:B------:R-:W-:Y:S02]  /*2af0*/  BSSY B1, `(.L_x_40) ;  /* 0x0000005000017945 */ /* 0x000fe40003800000 */
[----:B------:R-:W-:-:S05]  /*2b00*/  FFMA R13, R28, R153, R13 ;  /* 0x000000991c0d7223 */ /* 0x000fca000000000d */
[----:B------:R0:W-:Y:S05]  /*2b10*/  @P3 STG.E desc[UR36][R4.64+0x20], R13 ;  /* 0x0000200d04003986 */ /* 0x0001ea000c101924 */
[----:B------:R-:W-:Y:S05]  /*2b20*/  @!P1 BRA `(.L_x_41) ;  /* 0x0000000000049947 */ /* 0x000fea0003800000 */
[----:B------:R0:W5:Y:S02]  /*2b30*/  LDG.E.LTC128B R19, desc[UR36][R6.64+0x24] ;  /* 0x0000242406137981 */ /* 0x000164000c1e1920 */
.L_x_41:
[----:B------:R-:W-:Y:S05]  /*2b40*/  BSYNC B1 ;  /* 0x0000000000017941 */ /* 0x000fea0003800000 */
.L_x_40:
[----:B-----5:R-:W-:Y:S01]  /*2b50*/  FMUL R2, R19, R152 ;  /* 0x0000009813027220 */ /* 0x020fe20000400000 */
[----:B------:R-:W-:Y:S01]  /*2b60*/  ISETP.GT.AND P2, PT, R3, 0x8, P2 ;  /* 0x000000080300780c */ /* 0x000fe20001744270 */
[----:B------:R-:W-:Y:S02]  /*2b70*/  BSSY B1, `(.L_x_42) ;  /* 0x0000005000017945 */ /* 0x000fe40003800000 */
[----:B------:R-:W-:-:S05]  /*2b80*/  FFMA R29, R29, R153, R2 ;  /* 0x000000991d1d7223 */ /* 0x000fca0000000002 */
[----:B------:R0:W-:Y:S05]  /*2b90*/  @P1 STG.E desc[UR36][R4.64+0x24], R29 ;  /* 0x0000241d04001986 */ /* 0x0001ea000c101924 */
[----:B------:R-:W-:Y:S05]  /*2ba0*/  @!P2 BRA `(.L_x_43) ;  /* 0x000000000004a947 */ /* 0x000fea0003800000 */
[----:B------:R0:W5:Y:S02]  /*2bb0*/  LDG.E.LTC128B R19, desc[UR36][R8.64+0x20] ;  /* 0x0000202408137981 */ /* 0x000164000c1e1920 */
.L_x_43:
[----:B------:R-:W-:Y:S05]  /*2bc0*/  BSYNC B1 ;  /* 0x0000000000017941 */ /* 0x000fea0003800000 */
.L_x_42:
[----:B0----5:R-:W-:Y:S01]  /*2bd0*/  FMUL R13, R19, R152 ;  /* 0x00000098130d7220 */ /* 0x021fe20000400000 */
[----:B------:R-:W-:Y:S01]  /*2be0*/  ISETP.GT.AND P0, PT, R3, 0x8, P0 ;  /* 0x000000080300780c */ /* 0x000fe20000704270 */
[----:B------:R-:W-:Y:S01]  /*2bf0*/  BSSY B1, `(.L_x_44) ;  /* 0x0000006000017945 */ /* 0x000fe20003800000 */
[----:B------:R-:W-:Y:S01]  /*2c00*/  ISETP.GT.AND P1, PT, R0, 0x10, PT ;  /* 0x000000100000780c */ /* 0x000fe20003f24270 */
[----:B------:R-:W-:-:S05]  /*2c10*/  FFMA R13, R30, R153, R13 ;  /* 0x000000991e0d7223 */ /* 0x000fca000000000d */
[----:B------:R0:W-:Y:S05]  /*2c20*/  @P2 STG.E desc[UR36][R10.64+0x20], R13 ;  /* 0x0000200d0a002986 */ /* 0x0001ea000c101924 */
[----:B------:R-:W-:Y:S05]  /*2c30*/  @!P0 BRA `(.L_x_45) ;  /* 0x0000000000048947 */ /* 0x000fea0003800000 */
[----:B------:R0:W5:Y:S02]  /*2c40*/  LDG.E.LTC128B R19, desc[UR36][R8.64+0x24] ;  /* 0x0000242408137981 */ /* 0x000164000c1e1920 */
.L_x_45:
[----:B------:R-:W-:Y:S05]  /*2c50*/  BSYNC B1 ;  /* 0x0000000000017941 */ /* 0x000fea0003800000 */
.L_x_44:
        /* <DEDUP_REMOVED lines=8> */
.L_x_47:
[----:B------:R-:W-:Y:S05]  /*2ce0*/  BSYNC B1 ;  /* 0x0000000000017941 */ /* 0x000fea0003800000 */
.L_x_46:
[----:B0----5:R-:W-:Y:S01]  /*2cf0*/  FMUL R13, R19, R152 ;  /* 0x00000098130d7220 */ /* 0x021fe20000400000 */
[----:B------:R-:W-:Y:S01]  /*2d00*/  ISETP.GT.AND P0, PT, R3, RZ, P2 ;  /* 0x000000ff0300720c */ /* 0x000fe20001704270 */
[----:B------:R-:W-:Y:S02]  /*2d10*/  BSSY B1, `(.L_x_48) ;  /* 0x0000005000017945 */ /* 0x000fe40003800000 */
[----:B------:R-:W-:-:S05]  /*2d20*/  FFMA R13, R32, R153, R13 ;  /* 0x00000099200d7223 */ /* 0x000fca000000000d */
[----:B------:R0:W-:Y:S05]  /*2d30*/  @P3 STG.E desc[UR36][R4.64+0x40], R13 ;  /* 0x0000400d04003986 */ /* 0x0001ea000c101924 */
[----:B------:R-:W-:Y:S05]  /*2d40*/  @!P0 BRA `(.L_x_49) ;  /* 0x0000000000048947 */ /* 0x000fea0003800000 */
[----:B------:R0:W5:Y:S02]  /*2d50*/  LDG.E.LTC128B R19, desc[UR36][R6.64+0x44] ;  /* 0x0000442406137981 */ /* 0x000164000c1e1920 */
.L_x_49:
[----:B------:R-:W-:Y:S05]  /*2d60*/  BSYNC B1 ;  /* 0x0000000000017941 */ /* 0x000fea0003800000 */
.L_x_48:
[----:B-----5:R-:W-:Y:S01]  /*2d70*/  FMUL R2, R19, R152 ;  /* 0x0000009813027220 */ /* 0x020fe20000400000 */
[----:B------:R-:W-:Y:S01]  /*2d80*/  ISETP.GT.AND P1, PT, R3, 0x8, P1 ;  /* 0x000000080300780c */ /* 0x000fe20000f24270 */
[----:B------:R-:W-:Y:S02]  /*2d90*/  BSSY B1, `(.L_x_50) ;  /* 0x0000005000017945 */ /* 0x000fe40003800000 */
[----:B------:R-:W-:-:S05]  /*2da0*/  FFMA R33, R33, R153, R2 ;  /* 0x0000009921217223 */ /* 0x000fca0000000002 */
[----:B------:R0:W-:Y:S05]  /*2db0*/  @P0 STG.E desc[UR36][R4.64+0x44], R33 ;  /* 0x0000442104000986 */ /* 0x0001ea000c101924 */
[----:B------:R-:W-:Y:S05]  /*2dc0*/  @!P1 BRA `(.L_x_51) ;  /* 0x0000000000049947 */ /* 0x000fea0003800000 */
[----:B------:R0:W5:Y:S02]  /*2dd0*/  LDG.E.LTC128B R19, desc[UR36][R8.64+0x40] ;  /* 0x0000402408137981 */ /* 0x000164000c1e1920 */
.L_x_51:
[----:B------:R-:W-:Y:S05]  /*2de0*/  BSYNC B1 ;  /* 0x0000000000017941 */ /* 0x000fea0003800000 */
.L_x_50:
        /* <DEDUP_REMOVED lines=8> */
.L_x_53:
[----:B------:R-:W-:Y:S05]  /*2e70*/  BSYNC B1 ;  /* 0x0000000000017941 */ /* 0x000fea0003800000 */
.L_x_52:
        /* <DEDUP_REMOVED lines=8> */
.L_x_55:
[----:B------:R-:W-:Y:S05]  /*2f00*/  BSYNC B1 ;  /* 0x0000000000017941 */ /* 0x000fea0003800000 */
.L_x_54:
[----:B0----5:R-:W-:Y:S01]  /*2f10*/  FMUL R13, R19, R152 ;  /* 0x00000098130d7220 */ /* 0x021fe20000400000 */
[----:B------:R-:W-:Y:S01]  /*2f20*/  ISETP.GT.AND P2, PT, R3, RZ, P1 ;  /* 0x000000ff0300720c */ /* 0x000fe20000f44270 */
[----:B------:R-:W-:Y:S02]  /*2f30*/  BSSY B1, `(.L_x_56) ;  /* 0x0000005000017945 */ /* 0x000fe40003800000 */
[----:B------:R-:W-:-:S05]  /*2f40*/  FFMA R13, R36, R153, R13 ;  /* 0x00000099240d7223 */ /* 0x000fca000000000d */
[----:B------:R0:W-:Y:S05]  /*2f50*/  @P3 STG.E desc[UR36][R4.64+0x60], R13 ;  /* 0x0000600d04003986 */ /* 0x0001ea000c101924 */
[----:B------:R-:W-:Y:S05]  /*2f60*/  @!P2 BRA `(.L_x_57) ;  /* 0x000000000004a947 */ /* 0x000fea0003800000 */
[----:B------:R0:W5:Y:S02]  /*2f70*/  LDG.E.LTC128B R19, desc[UR36][R6.64+0x64] ;  /* 0x0000642406137981 */ /* 0x000164000c1e1920 */
.L_x_57:
[----:B------:R-:W-:Y:S05]  /*2f80*/  BSYNC B1 ;  /* 0x0000000000017941 */ /* 0x000fea0003800000 */
.L_x_56:
[----:B-----5:R-:W-:Y:S01]  /*2f90*/  FMUL R2, R19, R152 ;  /* 0x0000009813027220 */ /* 0x020fe20000400000 */
[----:B------:R-:W-:Y:S01]  /*2fa0*/  ISETP.GT.AND P0, PT, R3, 0x8, P0 ;  /* 0x000000080300780c */ /* 0x000fe20000704270 */
[----:B------:R-:W-:Y:S02]  /*2fb0*/  BSSY B1, `(.L_x_58) ;  /* 0x0000005000017945 */ /* 0x000fe40003800000 */
[----:B------:R-:W-:-:S05]  /*2fc0*/  FFMA R37, R37, R153, R2 ;  /* 0x0000009925257223 */ /* 0x000fca0000000002 */
[----:B------:R0:W-:Y:S05]  /*2fd0*/  @P2 STG.E desc[UR36][R4.64+0x64], R37 ;  /* 0x0000642504002986 */ /* 0x0001ea000c101924 */
[----:B------:R-:W-:Y:S05]  /*2fe0*/  @!P0 BRA `(.L_x_59) ;  /* 0x0000000000048947 */ /* 0x000fea0003800000 */
[----:B------:R0:W5:Y:S02]  /*2ff0*/  LDG.E.LTC128B R19, desc[UR36][R8.64+0x60] ;  /* 0x0000602408137981 */ /* 0x000164000c1e1920 */
.L_x_59:
[----:B------:R-:W-:Y:S05]  /*3000*/  BSYNC B1 ;  /* 0x0000000000017941 */ /* 0x000fea0003800000 */
.L_x_58:
        /* <DEDUP_REMOVED lines=8> */
.L_x_61:
[----:B------:R-:W-:Y:S05]  /*3090*/  BSYNC B1 ;  /* 0x0000000000017941 */ /* 0x000fea0003800000 */
.L_x_60:
        /* <DEDUP_REMOVED lines=8> */
.L_x_63:
[----:B------:R-:W-:Y:S05]  /*3120*/  BSYNC B1 ;  /* 0x0000000000017941 */ /* 0x000fea0003800000 */
.L_x_62:
[----:B0----5:R-:W-:Y:S01]  /*3130*/  FMUL R13, R19, R152 ;  /* 0x00000098130d7220 */ /* 0x021fe20000400000 */
[----:B------:R-:W-:Y:S01]  /*3140*/  ISETP.GT.AND P1, PT, R3, RZ, P0 ;  /* 0x000000ff0300720c */ /* 0x000fe20000724270 */
[----:B------:R-:W-:Y:S02]  /*3150*/  BSSY B1, `(.L_x_64) ;  /* 0x0000005000017945 */ /* 0x000fe40003800000 */
[----:B------:R-:W-:-:S05]  /*3160*/  FFMA R13, R40, R153, R13 ;  /* 0x00000099280d7223 */ /* 0x000fca000000000d */
[----:B------:R0:W-:Y:S05]  /*3170*/  @P3 STG.E desc[UR36][R4.64+0x80], R13 ;  /* 0x0000800d04003986 */ /* 0x0001ea000c101924 */
[----:B------:R-:W-:Y:S05]  /*3180*/  @!P1 BRA `(.L_x_65) ;  /* 0x0000000000049947 */ /* 0x000fea0003800000 */
[----:B------:R0:W5:Y:S02]  /*3190*/  LDG.E.LTC128B R19, desc[UR36][R6.64+0x84] ;  /* 0x0000842406137981 */ /* 0x000164000c1e1920 */
.L_x_65:
[----:B------:R-:W-:Y:S05]  /*31a0*/  BSYNC B1 ;  /* 0x0000000000017941 */ /* 0x000fea0003800000 */
.L_x_64:
[----:B-----5:R-:W-:Y:S01]  /*31b0*/  FMUL R2, R19, R152 ;  /* 0x0000009813027220 */ /* 0x020fe20000400000 */
[----:B------:R-:W-:Y:S01]  /*31c0*/  ISETP.GT.AND P2, PT, R3, 0x8, P2 ;  /* 0x000000080300780c */ /* 0x000fe20001744270 */
[----:B------:R-:W-:Y:S02]  /*31d0*/  BSSY B1, `(.L_x_66) ;  /* 0x0000005000017945 */ /* 0x000fe40003800000 */
[----:B------:R-:W-:-:S05]  /*31e0*/  FFMA R41, R41, R153, R2 ;  /* 0x0000009929297223 */ /* 0x000fca0000000002 */
[----:B------:R0:W-:Y:S05]  /*31f0*/  @P1 STG.E desc[UR36][R4.64+0x84], R41 ;  /* 0x0000842904001986 */ /* 0x0001ea000c101924 */
[----:B------:R-:W-:Y:S05]  /*3200*/  @!P2 BRA `(.L_x_67) ;  /* 0x000000000004a947 */ /* 0x000fea0003800000 */
[----:B------:R0:W5:Y:S02]  /*3210*/  LDG.E.LTC128B R19, desc[UR36][R8.64+0x80] ;  /* 0x0000802408137981 */ /* 0x000164000c1e1920 */
.L_x_67:
[----:B------:R-:W-:Y:S05]  /*3220*/  BSYNC B1 ;  /* 0x0000000000017941 */ /* 0x000fea0003800000 */
.L_x_66:
        /* <DEDUP_REMOVED lines=8> */
.L_x_69:
[----:B------:R-:W-:Y:S05]  /*32b0*/  BSYNC B1 ;  /* 0x0000000000017941 */ /* 0x000fea0003800000 */
.L_x_68:
        /* <DEDUP_REMOVED lines=8> */
.L_x_71:
[----:B------:R-:W-:Y:S05]  /*3340*/  BSYNC B1 ;  /* 0x0000000000017941 */ /* 0x000fea0003800000 */
.L_x_70:
[----:B0----5:R-:W-:Y:S01]  /*3350*/  FMUL R13, R19, R152 ;  /* 0x00000098130d7220 */ /* 0x021fe20000400000 */
[----:B------:R-:W-:Y:S01]  /*3360*/  ISETP.GT.AND P0, PT, R3, RZ, P2 ;  /* 0x000000ff0300720c */ /* 0x000fe20001704270 */
[----:B------:R-:W-:Y:S02]  /*3370*/  BSSY B1, `(.L_x_72) ;  /* 0x0000005000017945 */ /* 0x000fe40003800000 */
[----:B------:R-:W-:-:S05]  /*3380*/  FFMA R13, R44, R153, R13 ;  /* 0x000000992c0d7223 */ /* 0x000fca000000000d */
[----:B------:R0:W-:Y:S05]  /*3390*/  @P3 STG.E desc[UR36][R4.64+0xa0], R13 ;  /* 0x0000a00d04003986 */ /* 0x0001ea000c101924 */
[----:B------:R-:W-:Y:S05]  /*33a0*/  @!P0 BRA `(.L_x_73) ;  /* 0x0000000000048947 */ /* 0x000fea0003800000 */
[----:B------:R0:W5:Y:S02]  /*33b0*/  LDG.E.LTC128B R19, desc[UR36][R6.64+0xa4] ;  /* 0x0000a42406137981 */ /* 0x000164000c1e1920 */
.L_x_73:
[----:B------:R-:W-:Y:S05]  /*33c0*/  BSYNC B1 ;  /* 0x0000000000017941 */ /* 0x000fea0003800000 */
.L_x_72:
[----:B-----5:R-:W-:Y:S01]  /*33d0*/  FMUL R2, R19, R152 ;  /* 0x0000009813027220 */ /* 0x020fe20000400000 */
[----:B------:R-:W-:Y:S01]  /*33e0*/  ISETP.GT.AND P1, PT, R3, 0x8, P1 ;  /* 0x000000080300780c */ /* 0x000fe20000f24270 */
[----:B------:R-:W-:Y:S02]  /*33f0*/  BSSY B1, `(.L_x_74) ;  /* 0x0000005000017945 */ /* 0x000fe40003800000 */
[----:B------:R-:W-:-:S05]  /*3400*/  FFMA R45, R45, R153, R2 ;  /* 0x000000992d2d7223 */ /* 0x000fca0000000002 */
[----:B------:R0:W-:Y:S05]  /*3410*/  @P0 STG.E desc[UR36][R4.64+0xa4], R45 ;  /* 0x0000a42d04000986 */ /* 0x0001ea000c101924 */
[----:B------:R-:W-:Y:S05]  /*3420*/  @!P1 BRA `(.L_x_75) ;  /* 0x0000000000049947 */ /* 0x000fea0003800000 */
[----:B------:R0:W5:Y:S02]  /*3430*/  LDG.E.LTC128B R19, desc[UR36][R8.64+0xa0] ;  /* 0x0000a02408137981 */ /* 0x000164000c1e1920 */
.L_x_75:
[----:B------:R-:W-:Y:S05]  /*3440*/  BSYNC B1 ;  /* 0x0000000000017941 */ /* 0x000fea0003800000 */
.L_x_74:
        /* <DEDUP_REMOVED lines=8> */
.L_x_77:
[----:B------:R-:W-:Y:S05]  /*34d0*/  BSYNC B1 ;  /* 0x0000000000017941 */ /* 0x000fea0003800000 */
.L_x_76:
        /* <DEDUP_REMOVED lines=8> */
.L_x_79:
[----:B------:R-:W-:Y:S05]  /*3560*/  BSYNC B1 ;  /* 0x0000000000017941 */ /* 0x000fea0003800000 */
.L_x_78:
[----:B0----5:R-:W-:Y:S01]  /*3570*/  FMUL R13, R19, R152 ;  /* 0x00000098130d7220 */ /* 0x021fe20000400000 */
[----:B------:R-:W-:Y:S01]  /*3580*/  ISETP.GT.AND P2, PT, R3, RZ, P1 ;  /* 0x000000ff0300720c */ /* 0x000fe20000f44270 */
[----:B------:R-:W-:Y:S02]  /*3590*/  BSSY B1, `(.L_x_80) ;  /* 0x0000005000017945 */ /* 0x000fe40003800000 */
[----:B------:R-:W-:-:S05]  /*35a0*/  FFMA R13, R48, R153, R13 ;  /* 0x00000099300d7223 */ /* 0x000fca000000000d */
[----:B------:R0:W-:Y:S05]  /*35b0*/  @P3 STG.E desc[UR36][R4.64+0xc0], R13 ;  /* 0x0000c00d04003986 */ /* 0x0001ea000c101924 */
[----:B------:R-:W-:Y:S05]  /*35c0*/  @!P2 BRA `(.L_x_81) ;  /* 0x000000000004a947 */ /* 0x000fea0003800000 */
[----:B------:R0:W5:Y:S02]  /*35d0*/  LDG.E.LTC128B R19, desc[UR36][R6.64+0xc4] ;  /* 0x0000c42406137981 */ /* 0x000164000c1e1920 */
.L_x_81:
[----:B------:R-:W-:Y:S05]  /*35e0*/  BSYNC B1 ;  /* 0x0000000000017941 */ /* 0x000fea0003800000 */
.L_x_80:
[----:B-----5:R-:W-:Y:S01]  /*35f0*/  FMUL R2, R19, R152 ;  /* 0x0000009813027220 */ /* 0x020fe20000400000 */
[----:B------:R-:W-:Y:S01]  /*3600*/  ISETP.GT.AND P0, PT, R3, 0x8, P0 ;  /* 0x000000080300780c */ /* 0x000fe20000704270 */
[----:B------:R-:W-:Y:S02]  /*3610*/  BSSY B1, `(.L_x_82) ;  /* 0x0000005000017945 */ /* 0x000fe40003800000 */
[----:B------:R-:W-:-:S05]  /*3620*/  FFMA R49, R49, R153, R2 ;  /* 0x0000009931317223 */ /* 0x000fca0000000002 */
[----:B------:R0:W-:Y:S05]  /*3630*/  @P2 STG.E desc[UR36][R4.64+0xc4], R49 ;  /* 0x0000c43104002986 */ /* 0x0001ea000c101924 */
[----:B------:R-:W-:Y:S05]  /*3640*/  @!P0 BRA `(.L_x_83) ;  /* 0x0000000000048947 */ /* 0x000fea0003800000 */
[----:B------:R0:W5:Y:S02]  /*3650*/  LDG.E.LTC128B R19, desc[UR36][R8.64+0xc0] ;  /* 0x0000c02408137981 */ /* 0x000164000c1e1920 */
.L_x_83:
[----:B------:R-:W-:Y:S05]  /*3660*/  BSYNC B1 ;  /* 0x0000000000017941 */ /* 0x000fea0003800000 */
.L_x_82:
        /* <DEDUP_REMOVED lines=8> */
.L_x_85:
[----:B------:R-:W-:Y:S05]  /*36f0*/  BSYNC B1 ;  /* 0x0000000000017941 */ /* 0x000fea0003800000 */
.L_x_84:
        /* <DEDUP_REMOVED lines=8> */
.L_x_87:
[----:B------:R-:W-:Y:S05]  /*3780*/  BSYNC B1 ;  /* 0x0000000000017941 */ /* 0x000fea0003800000 */
.L_x_86:
[----:B0----5:R-:W-:Y:S01]  /*3790*/  FMUL R13, R19, R152 ;  /* 0x00000098130d7220 */ /* 0x021fe20000400000 */
[----:B------:R-:W-:Y:S01]  /*37a0*/  ISETP.GT.AND P1, PT, R3, RZ, P0 ;  /* 0x000000ff0300720c */ /* 0x000fe20000724270 */
[----:B------:R-:W-:Y:S02]  /*37b0*/  BSSY B1, `(.L_x_88) ;  /* 0x0000005000017945 */ /* 0x000fe40003800000 */
[----:B------:R-:W-:-:S05]  /*37c0*/  FFMA R13, R52, R153, R13 ;  /* 0x00000099340d7223 */ /* 0x000fca000000000d */
[----:B------:R0:W-:Y:S05]  /*37d0*/  @P3 STG.E desc[UR36][R4.64+0xe0], R13 ;  /* 0x0000e00d04003986 */ /* 0x0001ea000c101924 */
[----:B------:R-:W-:Y:S05]  /*37e0*/  @!P1 BRA `(.L_x_89) ;  /* 0x0000000000049947 */ /* 0x000fea0003800000 */
[----:B------:R0:W5:Y:S02]  /*37f0*/  LDG.E.LTC128B R19, desc[UR36][R6.64+0xe4] ;  /* 0x0000e42406137981 */ /* 0x000164000c1e1920 */
.L_x_89:
[----:B------:R-:W-:Y:S05]  /*3800*/  BSYNC B1 ;  /* 0x0000000000017941 */ /* 0x000fea0003800000 */
.L_x_88:
[----:B-----5:R-:W-:Y:S01]  /*3810*/  FMUL R2, R19, R152 ;  /* 0x0000009813027220 */ /* 0x020fe20000400000 */
[----:B------:R-:W-:Y:S01]  /*3820*/  ISETP.GT.AND P2, PT, R3, 0x8, P2 ;  /* 0x000000080300780c */ /* 0x000fe20001744270 */
[----:B------:R-:W-:Y:S02]  /*3830*/  BSSY B1, `(.L_x_90) ;  /* 0x0000005000017945 */ /* 0x000fe40003800000 */
[----:B------:R-:W-:-:S05]  /*3840*/  FFMA R53, R53, R153, R2 ;  /* 0x0000009935357223 */ /* 0x000fca0000000002 */
[----:B------:R0:W-:Y:S05]  /*3850*/  @P1 STG.E desc[UR36][R4.64+0xe4], R53 ;  /* 0x0000e43504001986 */ /* 0x0001ea000c101924 */
[----:B------:R-:W-:Y:S05]  /*3860*/  @!P2 BRA `(.L_x_91) ;  /* 0x000000000004a947 */ /* 0x000fea0003800000 */
[----:B------:R0:W5:Y:S02]  /*3870*/  LDG.E.LTC128B R19, desc[UR36][R8.64+0xe0] ;  /* 0x0000e02408137981 */ /* 0x000164000c1e1920 */
.L_x_91:
[----:B------:R-:W-:Y:S05]  /*3880*/  BSYNC B1 ;  /* 0x0000000000017941 */ /* 0x000fea0003800000 */
.L_x_90:
        /* <DEDUP_REMOVED lines=8> */
.L_x_93:
[----:B------:R-:W-:Y:S05]  /*3910*/  BSYNC B1 ;  /* 0x0000000000017941 */ /* 0x000fea0003800000 */
.L_x_92:
        /* <DEDUP_REMOVED lines=8> */
.L_x_95:
[----:B------:R-:W-:Y:S05]  /*39a0*/  BSYNC B1 ;  /* 0x0000000000017941 */ /* 0x000fea0003800000 */
.L_x_94:
[----:B0----5:R-:W-:Y:S01]  /*39b0*/  FMUL R13, R19, R152 ;  /* 0x00000098130d7220 */ /* 0x021fe20000400000 */
[----:B------:R-:W-:Y:S01]  /*39c0*/  ISETP.GT.AND P0, PT, R3, RZ, P2 ;  /* 0x000000ff0300720c */ /* 0x000fe20001704270 */
[----:B------:R-:W-:Y:S02]  /*39d0*/  BSSY B1, `(.L_x_96) ;  /* 0x0000005000017945 */ /* 0x000fe40003800000 */
[----:B------:R-:W-:-:S05]  /*39e0*/  FFMA R13, R56, R153, R13 ;  /* 0x00000099380d7223 */ /* 0x000fca000000000d */
[----:B------:R0:W-:Y:S05]  /*39f0*/  @P3 STG.E desc[UR36][R4.64+0x100], R13 ;  /* 0x0001000d04003986 */ /* 0x0001ea000c101924 */
[----:B------:R-:W-:Y:S05]  /*3a00*/  @!P0 BRA `(.L_x_97) ;  /* 0x0000000000048947 */ /* 0x000fea0003800000 */
[----:B------:R0:W5:Y:S02]  /*3a10*/  LDG.E.LTC128B R19, desc[UR36][R6.64+0x104] ;  /* 0x0001042406137981 */ /* 0x000164000c1e1920 */
.L_x_97:
[----:B------:R-:W-:Y:S05]  /*3a20*/  BSYNC B1 ;  /* 0x0000000000017941 */ /* 0x000fea0003800000 */
.L_x_96:
[----:B-----5:R-:W-:Y:S01]  /*3a30*/  FMUL R2, R19, R152 ;  /* 0x0000009813027220 */ /* 0x020fe20000400000 */
[----:B------:R-:W-:Y:S01]  /*3a40*/  ISETP.GT.AND P1, PT, R3, 0x8, P1 ;  /* 0x000000080300780c */ /* 0x000fe20000f24270 */
[----:B------:R-:W-:Y:S02]  /*3a50*/  BSSY B1, `(.L_x_98) ;  /* 0x0000005000017945 */ /* 0x000fe40003800000 */
[----:B------:R-:W-:-:S05]  /*3a60*/  FFMA R57, R57, R153, R2 ;  /* 0x0000009939397223 */ /* 0x000fca0000000002 */
[----:B------:R0:W-:Y:S05]  /*3a70*/  @P0 STG.E desc[UR36][R4.64+0x104], R57 ;  /* 0x0001043904000986 */ /* 0x0001ea000c101924 */
[----:B------:R-:W-:Y:S05]  /*3a80*/  @!P1 BRA `(.L_x_99) ;  /* 0x0000000000049947 */ /* 0x000fea0003800000 */
[----:B------:R0:W5:Y:S02]  /*3a90*/  LDG.E.LTC128B R19, desc[UR36][R8.64+0x100] ;  /* 0x0001002408137981 */ /* 0x000164000c1e1920 */
.L_x_99:
[----:B------:R-:W-:Y:S05]  /*3aa0*/  BSYNC B1 ;  /* 0x0000000000017941 */ /* 0x000fea0003800000 */
.L_x_98:
        /* <DEDUP_REMOVED lines=8> */
.L_x_101:
[----:B------:R-:W-:Y:S05]  /*3b30*/  BSYNC B1 ;  /* 0x0000000000017941 */ /* 0x000fea0003800000 */
.L_x_100:
        /* <DEDUP_REMOVED lines=8> */
.L_x_103:
[----:B------:R-:W-:Y:S05]  /*3bc0*/  BSYNC B1 ;  /* 0x0000000000017941 */ /* 0x000fea0003800000 */
.L_x_102:
[----:B0----5:R-:W-:Y:S01]  /*3bd0*/  FMUL R13, R19, R152 ;  /* 0x00000098130d7220 */ /* 0x021fe20000400000 */
[----:B------:R-:W-:Y:S01]  /*3be0*/  ISETP.GT.AND P2, PT, R3, RZ, P1 ;  /* 0x000000ff0300720c */ /* 0x000fe20000f44270 */
[----:B------:R-:W-:Y:S02]  /*3bf0*/  BSSY B1, `(.L_x_104) ;  /* 0x0000005000017945 */ /* 0x000fe40003800000 */
[----:B------:R-:W-:-:S05]  /*3c00*/  FFMA R13, R60, R153, R13 ;  /* 0x000000993c0d7223 */ /* 0x000fca000000000d */
[----:B------:R0:W-:Y:S05]  /*3c10*/  @P3 STG.E desc[UR36][R4.64+0x120], R13 ;  /* 0x0001200d04003986 */ /* 0x0001ea000c101924 */
[----:B------:R-:W-:Y:S05]  /*3c20*/  @!P2 BRA `(.L_x_105) ;  /* 0x000000000004a947 */ /* 0x000fea0003800000 */
[----:B------:R0:W5:Y:S02]  /*3c30*/  LDG.E.LTC128B R19, desc[UR36][R6.64+0x124] ;  /* 0x0001242406137981 */ /* 0x000164000c1e1920 */
.L_x_105:
[----:B------:R-:W-:Y:S05]  /*3c40*/  BSYNC B1 ;  /* 0x0000000000017941 */ /* 0x000fea0003800000 */
.L_x_104:
[----:B-----5:R-:W-:Y:S01]  /*3c50*/  FMUL R2, R19, R152 ;  /* 0x0000009813027220 */ /* 0x020fe20000400000 */
[----:B------:R-:W-:Y:S01]  /*3c60*/  ISETP.GT.AND P0, PT, R3, 0x8, P0 ;  /* 0x000000080300780c */ /* 0x000fe20000704270 */
[----:B------:R-:W-:Y:S02]  /*3c70*/  BSSY B1, `(.L_x_106) ;  /* 0x0000005000017945 */ /* 0x000fe40003800000 */
[----:B------:R-:W-:-:S05]  /*3c80*/  FFMA R61, R61, R153, R2 ;  /* 0x000000993d3d7223 */ /* 0x000fca0000000002 */
[----:B------:R0:W-:Y:S05]  /*3c90*/  @P2 STG.E desc[UR36][R4.64+0x124], R61 ;  /* 0x0001243d04002986 */ /* 0x0001ea000c101924 */
[----:B------:R-:W-:Y:S05]  /*3ca0*/  @!P0 BRA `(.L_x_107) ;  /* 0x0000000000048947 */ /* 0x000fea0003800000 */
[----:B------:R0:W5:Y:S02]  /*3cb0*/  LDG.E.LTC128B R19, desc[UR36][R8.64+0x120] ;  /* 0x0001202408137981 */ /* 0x000164000c1e1920 */
.L_x_107:
[----:B------:R-:W-:Y:S05]  /*3cc0*/  BSYNC B1 ;  /* 0x0000000000017941 */ /* 0x000fea0003800000 */
.L_x_106:
        /* <DEDUP_REMOVED lines=8> */
.L_x_109:
[----:B------:R-:W-:Y:S05]  /*3d50*/  BSYNC B1 ;  /* 0x0000000000017941 */ /* 0x000fea0003800000 */
.L_x_108:
        /* <DEDUP_REMOVED lines=8> */
.L_x_111:
[----:B------:R-:W-:Y:S05]  /*3de0*/  BSYNC B1 ;  /* 0x0000000000017941 */ /* 0x000fea0003800000 */
.L_x_110:
[----:B0----5:R-:W-:Y:S01]  /*3df0*/  FMUL R13, R19, R152 ;  /* 0x00000098130d7220 */ /* 0x021fe20000400000 */
[----:B------:R-:W-:Y:S01]  /*3e00*/  ISETP.GT.AND P1, PT, R3, RZ, P0 ;  /* 0x000000ff0300720c */ /* 0x000fe20000724270 */
[----:B------:R-:W-:Y:S02]  /*3e10*/  BSSY B1, `(.L_x_112) ;  /* 0x0000005000017945 */ /* 0x000fe40003800000 */
[----:B------:R-:W-:-:S05]  /*3e20*/  FFMA R13, R64, R153, R13 ;  /* 0x00000099400d7223 */ /* 0x000fca000000000d */
[----:B------:R0:W-:Y:S05]  /*3e30*/  @P3 STG.E desc[UR36][R4.64+0x140], R13 ;  /* 0x0001400d04003986 */ /* 0x0001ea000c101924 */
[----:B------:R-:W-:Y:S05]  /*3e40*/  @!P1 BRA `(.L_x_113) ;  /* 0x0000000000049947 */ /* 0x000fea0003800000 */
[----:B------:R0:W5:Y:S02]  /*3e50*/  LDG.E.LTC128B R19, desc[UR36][R6.64+0x144] ;  /* 0x0001442406137981 */ /* 0x000164000c1e1920 */
.L_x_113:
[----:B------:R-:W-:Y:S05]  /*3e60*/  BSYNC B1 ;  /* 0x0000000000017941 */ /* 0x000fea0003800000 */
.L_x_112:
[----:B-----5:R-:W-:Y:S01]  /*3e70*/  FMUL R2, R19, R152 ;  /* 0x0000009813027220 */ /* 0x020fe20000400000 */
[----:B------:R-:W-:Y:S01]  /*3e80*/  ISETP.GT.AND P2, PT, R3, 0x8, P2 ;  /* 0x000000080300780c */ /* 0x000fe20001744270 */
[----:B------:R-:W-:Y:S02]  /*3e90*/  BSSY B1, `(.L_x_114) ;  /* 0x0000005000017945 */ /* 0x000fe40003800000 */
[----:B------:R-:W-:-:S05]  /*3ea0*/  FFMA R65, R65, R153, R2 ;  /* 0x0000009941417223 */ /* 0x000fca0000000002 */
[----:B------:R0:W-:Y:S05]  /*3eb0*/  @P1 STG.E desc[UR36][R4.64+0x144], R65 ;  /* 0x0001444104001986 */ /* 0x0001ea000c101924 */
[----:B------:R-:W-:Y:S05]  /*3ec0*/  @!P2 BRA `(.L_x_115) ;  /* 0x000000000004a947 */ /* 0x000fea0003800000 */
[----:B------:R0:W5:Y:S02]  /*3ed0*/  LDG.E.LTC128B R19, desc[UR36][R8.64+0x140] ;  /* 0x0001402408137981 */ /* 0x000164000c1e1920 */
.L_x_115:
[----:B------:R-:W-:Y:S05]  /*3ee0*/  BSYNC B1 ;  /* 0x0000000000017941 */ /* 0x000fea0003800000 */
.L_x_114:
        /* <DEDUP_REMOVED lines=8> */
.L_x_117:
[----:B------:R-:W-:Y:S05]  /*3f70*/  BSYNC B1 ;  /* 0x0000000000017941 */ /* 0x000fea0003800000 */
.L_x_116:
        /* <DEDUP_REMOVED lines=8> */
.L_x_119:
[----:B------:R-:W-:Y:S05]  /*4000*/  BSYNC B1 ;  /* 0x0000000000017941 */ /* 0x000fea0003800000 */
.L_x_118:
[----:B0----5:R-:W-:Y:S01]  /*4010*/  FMUL R13, R19, R152 ;  /* 0x00000098130d7220 */ /* 0x021fe20000400000 */
[----:B------:R-:W-:Y:S01]  /*4020*/  ISETP.GT.AND P0, PT, R3, RZ, P2 ;  /* 0x000000ff0300720c */ /* 0x000fe20001704270 */
[----:B------:R-:W-:Y:S02]  /*4030*/  BSSY B1, `(.L_x_120) ;  /* 0x0000005000017945 */ /* 0x000fe40003800000 */
[----:B------:R-:W-:-:S05]  /*4040*/  FFMA R13, R68, R153, R13 ;  /* 0x00000099440d7223 */ /* 0x000fca000000000d */
[----:B------:R0:W-:Y:S05]  /*4050*/  @P3 STG.E desc[UR36][R4.64+0x160], R13 ;  /* 0x0001600d04003986 */ /* 0x0001ea000c101924 */
[----:B------:R-:W-:Y:S05]  /*4060*/  @!P0 BRA `(.L_x_121) ;  /* 0x0000000000048947 */ /* 0x000fea0003800000 */
[----:B------:R0:W5:Y:S02]  /*4070*/  LDG.E.LTC128B R19, desc[UR36][R6.64+0x164] ;  /* 0x0001642406137981 */ /* 0x000164000c1e1920 */
.L_x_121:
[----:B------:R-:W-:Y:S05]  /*4080*/  BSYNC B1 ;  /* 0x0000000000017941 */ /* 0x000fea0003800000 */
.L_x_120:
[----:B-----5:R-:W-:Y:S01]  /*4090*/  FMUL R2, R19, R152 ;  /* 0x0000009813027220 */ /* 0x020fe20000400000 */
[----:B------:R-:W-:Y:S01]  /*40a0*/  ISETP.GT.AND P1, PT, R3, 0x8, P1 ;  /* 0x000000080300780c */ /* 0x000fe20000f24270 */
[----:B------:R-:W-:Y:S02]  /*40b0*/  BSSY B1, `(.L_x_122) ;  /* 0x0000005000017945 */ /* 0x000fe40003800000 */
[----:B------:R-:W-:-:S05]  /*40c0*/  FFMA R69, R69, R153, R2 ;  /* 0x0000009945457223 */ /* 0x000fca0000000002 */
[----:B------:R0:W-:Y:S05]  /*40d0*/  @P0 STG.E desc[UR36][R4.64+0x164], R69 ;  /* 0x0001644504000986 */ /* 0x0001ea000c101924 */
[----:B------:R-:W-:Y:S05]  /*40e0*/  @!P1 BRA `(.L_x_123) ;  /* 0x0000000000049947 */ /* 0x000fea0003800000 */
[----:B------:R0:W5:Y:S02]  /*40f0*/  LDG.E.LTC128B R19, desc[UR36][R8.64+0x160] ;  /* 0x0001602408137981 */ /* 0x000164000c1e1920 */
.L_x_123:
[----:B------:R-:W-:Y:S05]  /*4100*/  BSYNC B1 ;  /* 0x0000000000017941 */ /* 0x000fea0003800000 */
.L_x_122:
        /* <DEDUP_REMOVED lines=8> */
.L_x_125:
[----:B------:R-:W-:Y:S05]  /*4190*/  BSYNC B1 ;  /* 0x0000000000017941 */ /* 0x000fea0003800000 */
.L_x_124:
        /* <DEDUP_REMOVED lines=8> */
.L_x_127:
[----:B------:R-:W-:Y:S05]  /*4220*/  BSYNC B1 ;  /* 0x0000000000017941 */ /* 0x000fea0003800000 */
.L_x_126:
[----:B0----5:R-:W-:Y:S01]  /*4230*/  FMUL R13, R19, R152 ;  /* 0x00000098130d7220 */ /* 0x021fe20000400000 */
[----:B------:R-:W-:Y:S01]  /*4240*/  ISETP.GT.AND P2, PT, R3, RZ, P1 ;  /* 0x000000ff0300720c */ /* 0x000fe20000f44270 */
[----:B------:R-:W-:Y:S02]  /*4250*/  BSSY B1, `(.L_x_128) ;  /* 0x0000005000017945 */ /* 0x000fe40003800000 */
[----:B------:R-:W-:-:S05]  /*4260*/  FFMA R13, R72, R153, R13 ;  /* 0x00000099480d7223 */ /* 0x000fca000000000d */
[----:B------:R0:W-:Y:S05]  /*4270*/  @P3 STG.E desc[UR36][R4.64+0x180], R13 ;  /* 0x0001800d04003986 */ /* 0x0001ea000c101924 */
[----:B------:R-:W-:Y:S05]  /*4280*/  @!P2 BRA `(.L_x_129) ;  /* 0x000000000004a947 */ /* 0x000fea0003800000 */
[----:B------:R0:W5:Y:S02]  /*4290*/  LDG.E.LTC128B R19, desc[UR36][R6.64+0x184] ;  /* 0x0001842406137981 */ /* 0x000164000c1e1920 */
.L_x_129:
[----:B------:R-:W-:Y:S05]  /*42a0*/  BSYNC B1 ;  /* 0x0000000000017941 */ /* 0x000fea0003800000 */
.L_x_128:
[----:B-----5:R-:W-:Y:S01]  /*42b0*/  FMUL R2, R19, R152 ;  /* 0x0000009813027220 */ /* 0x020fe20000400000 */
[----:B------:R-:W-:Y:S01]  /*42c0*/  ISETP.GT.AND P0, PT, R3, 0x8, P0 ;  /* 0x000000080300780c */ /* 0x000fe20000704270 */
[----:B------:R-:W-:Y:S02]  /*42d0*/  BSSY B1, `(.L_x_130) ;  /* 0x0000005000017945 */ /* 0x000fe40003800000 */
[----:B------:R-:W-:-:S05]  /*42e0*/  FFMA R73, R73, R153, R2 ;  /* 0x0000009949497223 */ /* 0x000fca0000000002 */
[----:B------:R0:W-:Y:S05]  /*42f0*/  @P2 STG.E desc[UR36][R4.64+0x184], R73 ;  /* 0x0001844904002986 */ /* 0x0001ea000c101924 */
[----:B------:R-:W-:Y:S05]  /*4300*/  @!P0 BRA `(.L_x_131) ;  /* 0x0000000000048947 */ /* 0x000fea0003800000 */
[----:B------:R0:W5:Y:S02]  /*4310*/  LDG.E.LTC128B R19, desc[UR36][R8.64+0x180] ;  /* 0x0001802408137981 */ /* 0x000164000c1e1920 */
.L_x_131:
[----:B------:R-:W-:Y:S05]  /*4320*/  BSYNC B1 ;  /* 0x0000000000017941 */ /* 0x000fea0003800000 */
.L_x_130:
        /* <DEDUP_REMOVED lines=8> */
.L_x_133:
[----:B------:R-:W-:Y:S05]  /*43b0*/  BSYNC B1 ;  /* 0x0000000000017941 */ /* 0x000fea0003800000 */
.L_x_132:
        /* <DEDUP_REMOVED lines=8> */
.L_x_135:
[----:B------:R-:W-:Y:S05]  /*4440*/  BSYNC B1 ;  /* 0x0000000000017941 */ /* 0x000fea0003800000 */
.L_x_134:
[----:B0----5:R-:W-:Y:S01]  /*4450*/  FMUL R13, R19, R152 ;  /* 0x00000098130d7220 */ /* 0x021fe20000400000 */
[----:B------:R-:W-:Y:S01]  /*4460*/  ISETP.GT.AND P1, PT, R3, RZ, P0 ;  /* 0x000000ff0300720c */ /* 0x000fe20000724270 */
[----:B------:R-:W-:Y:S02]  /*4470*/  BSSY B1, `(.L_x_136) ;  /* 0x0000005000017945 */ /* 0x000fe40003800000 */
[----:B------:R-:W-:-:S05]  /*4480*/  FFMA R13, R76, R153, R13 ;  /* 0x000000994c0d7223 */ /* 0x000fca000000000d */
[----:B------:R0:W-:Y:S05]  /*4490*/  @P3 STG.E desc[UR36][R4.64+0x1a0], R13 ;  /* 0x0001a00d04003986 */ /* 0x0001ea000c101924 */
[----:B------:R-:W-:Y:S05]  /*44a0*/  @!P1 BRA `(.L_x_137) ;  /* 0x0000000000049947 */ /* 0x000fea0003800000 */
[----:B------:R0:W5:Y:S02]  /*44b0*/  LDG.E.LTC128B R19, desc[UR36][R6.64+0x1a4] ;  /* 0x0001a42406137981 */ /* 0x000164000c1e1920 */
.L_x_137:
[----:B------:R-:W-:Y:S05]  /*44c0*/  BSYNC B1 ;  /* 0x0000000000017941 */ /* 0x000fea0003800000 */
.L_x_136:
[----:B-----5:R-:W-:Y:S01]  /*44d0*/  FMUL R2, R19, R152 ;  /* 0x0000009813027220 */ /* 0x020fe20000400000 */
[----:B------:R-:W-:Y:S01]  /*44e0*/  ISETP.GT.AND P2, PT, R3, 0x8, P2 ;  /* 0x000000080300780c */ /* 0x000fe20001744270 */
[----:B------:R-:W-:Y:S02]  /*44f0*/  BSSY B1, `(.L_x_138) ;  /* 0x0000005000017945 */ /* 0x000fe40003800000 */
[----:B------:R-:W-:-:S05]  /*4500*/  FFMA R77, R77, R153, R2 ;  /* 0x000000994d4d7223 */ /* 0x000fca0000000002 */
[----:B------:R0:W-:Y:S05]  /*4510*/  @P1 STG.E desc[UR36][R4.64+0x1a4], R77 ;  /* 0x0001a44d04001986 */ /* 0x0001ea000c101924 */
[----:B------:R-:W-:Y:S05]  /*4520*/  @!P2 BRA `(.L_x_139) ;  /* 0x000000000004a947 */ /* 0x000fea0003800000 */
[----:B------:R0:W5:Y:S02]  /*4530*/  LDG.E.LTC128B R19, desc[UR36][R8.64+0x1a0] ;  /* 0x0001a02408137981 */ /* 0x000164000c1e1920 */
.L_x_139:
[----:B------:R-:W-:Y:S05]  /*4540*/  BSYNC B1 ;  /* 0x0000000000017941 */ /* 0x000fea0003800000 */
.L_x_138:
        /* <DEDUP_REMOVED lines=8> */
.L_x_141:
[----:B------:R-:W-:Y:S05]  /*45d0*/  BSYNC B1 ;  /* 0x0000000000017941 */ /* 0x000fea0003800000 */
.L_x_140:
        /* <DEDUP_REMOVED lines=8> */
.L_x_143:
[----:B------:R-:W-:Y:S05]  /*4660*/  BSYNC B1 ;  /* 0x0000000000017941 */ /* 0x000fea0003800000 */
.L_x_142:
[----:B0----5:R-:W-:Y:S01]  /*4670*/  FMUL R13, R19, R152 ;  /* 0x00000098130d7220 */ /* 0x021fe20000400000 */
[----:B------:R-:W-:Y:S01]  /*4680*/  ISETP.GT.AND P0, PT, R3, RZ, P2 ;  /* 0x000000ff0300720c */ /* 0x000fe20001704270 */
[----:B------:R-:W-:Y:S02]  /*4690*/  BSSY B1, `(.L_x_144) ;  /* 0x0000005000017945 */ /* 0x000fe40003800000 */
[----:B------:R-:W-:-:S05]  /*46a0*/  FFMA R13, R80, R153, R13 ;  /* 0x00000099500d7223 */ /* 0x000fca000000000d */
[----:B------:R0:W-:Y:S05]  /*46b0*/  @P3 STG.E desc[UR36][R4.64+0x1c0], R13 ;  /* 0x0001c00d04003986 */ /* 0x0001ea000c101924 */
[----:B------:R-:W-:Y:S05]  /*46c0*/  @!P0 BRA `(.L_x_145) ;  /* 0x0000000000048947 */ /* 0x000fea0003800000 */
[----:B------:R0:W5:Y:S02]  /*46d0*/  LDG.E.LTC128B R19, desc[UR36][R6.64+0x1c4] ;  /* 0x0001c42406137981 */ /* 0x000164000c1e1920 */
.L_x_145:
[----:B------:R-:W-:Y:S05]  /*46e0*/  BSYNC B1 ;  /* 0x0000000000017941 */ /* 0x000fea0003800000 */
.L_x_144:
[----:B-----5:R-:W-:Y:S01]  /*46f0*/  FMUL R2, R19, R152 ;  /* 0x0000009813027220 */ /* 0x020fe20000400000 */
[----:B------:R-:W-:Y:S01]  /*4700*/  ISETP.GT.AND P1, PT, R3, 0x8, P1 ;  /* 0x000000080300780c */ /* 0x000fe20000f24270 */
[----:B------:R-:W-:Y:S02]  /*4710*/  BSSY B1, `(.L_x_146) ;  /* 0x0000005000017945 */ /* 0x000fe40003800000 */
[----:B------:R-:W-:-:S05]  /*4720*/  FFMA R81, R81, R153, R2 ;  /* 0x0000009951517223 */ /* 0x000fca0000000002 */
[----:B------:R0:W-:Y:S05]  /*4730*/  @P0 STG.E desc[UR36][R4.64+0x1c4], R81 ;  /* 0x0001c45104000986 */ /* 0x0001ea000c101924 */
[----:B------:R-:W-:Y:S05]  /*4740*/  @!P1 BRA `(.L_x_147) ;  /* 0x0000000000049947 */ /* 0x000fea0003800000 */
[----:B------:R0:W5:Y:S02]  /*4750*/  LDG.E.LTC128B R19, desc[UR36][R8.64+0x1c0] ;  /* 0x0001c02408137981 */ /* 0x000164000c1e1920 */
.L_x_147:
[----:B------:R-:W-:Y:S05]  /*4760*/  BSYNC B1 ;  /* 0x0000000000017941 */ /* 0x000fea0003800000 */
.L_x_146:
        /* <DEDUP_REMOVED lines=8> */
.L_x_149:
[----:B------:R-:W-:Y:S05]  /*47f0*/  BSYNC B1 ;  /* 0x0000000000017941 */ /* 0x000fea0003800000 */
.L_x_148:
        /* <DEDUP_REMOVED lines=8> */
.L_x_151:
[----:B------:R-:W-:Y:S05]  /*4880*/  BSYNC B1 ;  /* 0x0000000000017941 */ /* 0x000fea0003800000 */
.L_x_150:
[----:B0----5:R-:W-:Y:S01]  /*4890*/  FMUL R13, R19, R152 ;  /* 0x00000098130d7220 */ /* 0x021fe20000400000 */
[----:B------:R-:W-:Y:S01]  /*48a0*/  ISETP.GT.AND P2, PT, R3, RZ, P1 ;  /* 0x000000ff0300720c */ /* 0x000fe20000f44270 */
[----:B------:R-:W-:Y:S02]  /*48b0*/  BSSY B1, `(.L_x_152) ;  /* 0x0000005000017945 */ /* 0x000fe40003800000 */
[----:B------:R-:W-:-:S05]  /*48c0*/  FFMA R13, R84, R153, R13 ;  /* 0x00000099540d7223 */ /* 0x000fca000000000d */
[----:B------:R0:W-:Y:S05]  /*48d0*/  @P3 STG.E desc[UR36][R4.64+0x1e0], R13 ;  /* 0x0001e00d04003986 */ /* 0x0001ea000c101924 */
[----:B------:R-:W-:Y:S05]  /*48e0*/  @!P2 BRA `(.L_x_153) ;  /* 0x000000000004a947 */ /* 0x000fea0003800000 */
[----:B------:R0:W5:Y:S02]  /*48f0*/  LDG.E.LTC128B R19, desc[UR36][R6.64+0x1e4] ;  /* 0x0001e42406137981 */ /* 0x000164000c1e1920 */
.L_x_153:
[----:B------:R-:W-:Y:S05]  /*4900*/  BSYNC B1 ;  /* 0x0000000000017941 */ /* 0x000fea0003800000 */
.L_x_152:
[----:B-----5:R-:W-:Y:S01]  /*4910*/  FMUL R2, R19, R152 ;  /* 0x0000009813027220 */ /* 0x020fe20000400000 */
[----:B------:R-:W-:Y:S01]  /*4920*/  ISETP.GT.AND P0, PT, R3, 0x8, P0 ;  /* 0x000000080300780c */ /* 0x000fe20000704270 */
[----:B------:R-:W-:Y:S02]  /*4930*/  BSSY B1, `(.L_x_154) ;  /* 0x0000005000017945 */ /* 0x000fe40003800000 */
[----:B------:R-:W-:-:S05]  /*4940*/  FFMA R85, R85, R153, R2 ;  /* 0x0000009955557223 */ /* 0x000fca0000000002 */
[----:B------:R0:W-:Y:S05]  /*4950*/  @P2 STG.E desc[UR36][R4.64+0x1e4], R85 ;  /* 0x0001e45504002986 */ /* 0x0001ea000c101924 */
[----:B------:R-:W-:Y:S05]  /*4960*/  @!P0 BRA `(.L_x_155) ;  /* 0x0000000000048947 */ /* 0x000fea0003800000 */
[----:B------:R0:W5:Y:S02]  /*4970*/  LDG.E.LTC128B R19, desc[UR36][R8.64+0x1e0] ;  /* 0x0001e02408137981 */ /* 0x000164000c1e1920 */
.L_x_155:
[----:B------:R-:W-:Y:S05]  /*4980*/  BSYNC B1 ;  /* 0x0000000000017941 */ /* 0x000fea0003800000 */
.L_x_154:
        /* <DEDUP_REMOVED lines=8> */
.L_x_157:
[----:B------:R-:W-:Y:S05]  /*4a10*/  BSYNC B1 ;  /* 0x0000000000017941 */ /* 0x000fea0003800000 */
.L_x_156:
        /* <DEDUP_REMOVED lines=8> */
.L_x_159:
[----:B------:R-:W-:Y:S05]  /*4aa0*/  BSYNC B1 ;  /* 0x0000000000017941 */ /* 0x000fea0003800000 */
.L_x_158:
[----:B0----5:R-:W-:Y:S01]  /*4ab0*/  FMUL R13, R19, R152 ;  /* 0x00000098130d7220 */ /* 0x021fe20000400000 */
[----:B------:R-:W-:Y:S01]  /*4ac0*/  ISETP.GT.AND P1, PT, R3, RZ, P0 ;  /* 0x000000ff0300720c */ /* 0x000fe20000724270 */
[----:B------:R-:W-:Y:S02]  /*4ad0*/  BSSY B1, `(.L_x_160) ;  /* 0x0000005000017945 */ /* 0x000fe40003800000 */
[----:B------:R-:W-:-:S05]  /*4ae0*/  FFMA R13, R88, R153, R13 ;  /* 0x00000099580d7223 */ /* 0x000fca000000000d */
[----:B------:R0:W-:Y:S05]  /*4af0*/  @P3 STG.E desc[UR36][R4.64+0x200], R13 ;  /* 0x0002000d04003986 */ /* 0x0001ea000c101924 */
[----:B------:R-:W-:Y:S05]  /*4b00*/  @!P1 BRA `(.L_x_161) ;  /* 0x0000000000049947 */ /* 0x000fea0003800000 */
[----:B------:R0:W5:Y:S02]  /*4b10*/  LDG.E.LTC128B R19, desc[UR36][R6.64+0x204] ;  /* 0x0002042406137981 */ /* 0x000164000c1e1920 */
.L_x_161:
[----:B------:R-:W-:Y:S05]  /*4b20*/  BSYNC B1 ;  /* 0x0000000000017941 */ /* 0x000fea0003800000 */
.L_x_160:
[----:B-----5:R-:W-:Y:S01]  /*4b30*/  FMUL R2, R19, R152 ;  /* 0x0000009813027220 */ /* 0x020fe20000400000 */
[----:B------:R-:W-:Y:S01]  /*4b40*/  ISETP.GT.AND P2, PT, R3, 0x8, P2 ;  /* 0x000000080300780c */ /* 0x000fe20001744270 */
[----:B------:R-:W-:Y:S02]  /*4b50*/  BSSY B1, `(.L_x_162) ;  /* 0x0000005000017945 */ /* 0x000fe40003800000 */
[----:B------:R-:W-:-:S05]  /*4b60*/  FFMA R89, R89, R153, R2 ;  /* 0x0000009959597223 */ /* 0x000fca0000000002 */
[----:B------:R0:W-:Y:S05]  /*4b70*/  @P1 STG.E desc[UR36][R4.64+0x204], R89 ;  /* 0x0002045904001986 */ /* 0x0001ea000c101924 */
[----:B------:R-:W-:Y:S05]  /*4b80*/  @!P2 BRA `(.L_x_163) ;  /* 0x000000000004a947 */ /* 0x000fea0003800000 */
[----:B------:R0:W5:Y:S02]  /*4b90*/  LDG.E.LTC128B R19, desc[UR36][R8.64+0x200] ;  /* 0x0002002408137981 */ /* 0x000164000c1e1920 */
.L_x_163:
[----:B------:R-:W-:Y:S05]  /*4ba0*/  BSYNC B1 ;  /* 0x0000000000017941 */ /* 0x000fea0003800000 */
.L_x_162:
        /* <DEDUP_REMOVED lines=8> */
.L_x_165:
[----:B------:R-:W-:Y:S05]  /*4c30*/  BSYNC B1 ;  /* 0x0000000000017941 */ /* 0x000fea0003800000 */
.L_x_164:
        /* <DEDUP_REMOVED lines=8> */
.L_x_167:
[----:B------:R-:W-:Y:S05]  /*4cc0*/  BSYNC B1 ;  /* 0x0000000000017941 */ /* 0x000fea0003800000 */
.L_x_166:
[----:B0----5:R-:W-:Y:S01]  /*4cd0*/  FMUL R13, R19, R152 ;  /* 0x00000098130d7220 */ /* 0x021fe20000400000 */
[----:B------:R-:W-:Y:S01]  /*4ce0*/  ISETP.GT.AND P0, PT, R3, RZ, P2 ;  /* 0x000000ff0300720c */ /* 0x000fe20001704270 */
[----:B------:R-:W-:Y:S02]  /*4cf0*/  BSSY B1, `(.L_x_168) ;  /* 0x0000005000017945 */ /* 0x000fe40003800000 */
[----:B------:R-:W-:-:S05]  /*4d00*/  FFMA R13, R92, R153, R13 ;  /* 0x000000995c0d7223 */ /* 0x000fca000000000d */
[----:B------:R0:W-:Y:S05]  /*4d10*/  @P3 STG.E desc[UR36][R4.64+0x220], R13 ;  /* 0x0002200d04003986 */ /* 0x0001ea000c101924 */
[----:B------:R-:W-:Y:S05]  /*4d20*/  @!P0 BRA `(.L_x_169) ;  /* 0x0000000000048947 */ /* 0x000fea0003800000 */
[----:B------:R0:W5:Y:S02]  /*4d30*/  LDG.E.LTC128B R19, desc[UR36][R6.64+0x224] ;  /* 0x0002242406137981 */ /* 0x000164000c1e1920 */
.L_x_169:
[----:B------:R-:W-:Y:S05]  /*4d40*/  BSYNC B1 ;  /* 0x0000000000017941 */ /* 0x000fea0003800000 */
.L_x_168:
[----:B-----5:R-:W-:Y:S01]  /*4d50*/  FMUL R2, R19, R152 ;  /* 0x0000009813027220 */ /* 0x020fe20000400000 */
[----:B------:R-:W-:Y:S01]  /*4d60*/  ISETP.GT.AND P1, PT, R3, 0x8, P1 ;  /* 0x000000080300780c */ /* 0x000fe20000f24270 */
[----:B------:R-:W-:Y:S02]  /*4d70*/  BSSY B1, `(.L_x_170) ;  /* 0x0000005000017945 */ /* 0x000fe40003800000 */
[----:B------:R-:W-:-:S05]  /*4d80*/  FFMA R93, R93, R153, R2 ;  /* 0x000000995d5d7223 */ /* 0x000fca0000000002 */
[----:B------:R0:W-:Y:S05]  /*4d90*/  @P0 STG.E desc[UR36][R4.64+0x224], R93 ;  /* 0x0002245d04000986 */ /* 0x0001ea000c101924 */
[----:B------:R-:W-:Y:S05]  /*4da0*/  @!P1 BRA `(.L_x_171) ;  /* 0x0000000000049947 */ /* 0x000fea0003800000 */
[----:B------:R0:W5:Y:S02]  /*4db0*/  LDG.E.LTC128B R19, desc[UR36][R8.64+0x220] ;  /* 0x0002202408137981 */ /* 0x000164000c1e1920 */
.L_x_171:
[----:B------:R-:W-:Y:S05]  /*4dc0*/  BSYNC B1 ;  /* 0x0000000000017941 */ /* 0x000fea0003800000 */
.L_x_170:
        /* <DEDUP_REMOVED lines=8> */
.L_x_173:
[----:B------:R-:W-:Y:S05]  /*4e50*/  BSYNC B1 ;  /* 0x0000000000017941 */ /* 0x000fea0003800000 */
.L_x_172:
        /* <DEDUP_REMOVED lines=8> */
.L_x_175:
[----:B------:R-:W-:Y:S05]  /*4ee0*/  BSYNC B1 ;  /* 0x0000000000017941 */ /* 0x000fea0003800000 */
.L_x_174:
[----:B0----5:R-:W-:Y:S01]  /*4ef0*/  FMUL R13, R19, R152 ;  /* 0x00000098130d7220 */ /* 0x021fe20000400000 */
[----:B------:R-:W-:Y:S01]  /*4f00*/  ISETP.GT.AND P2, PT, R3, RZ, P1 ;  /* 0x000000ff0300720c */ /* 0x000fe20000f44270 */
[----:B------:R-:W-:Y:S02]  /*4f10*/  BSSY B1, `(.L_x_176) ;  /* 0x0000005000017945 */ /* 0x000fe40003800000 */
[----:B------:R-:W-:-:S05]  /*4f20*/  FFMA R13, R96, R153, R13 ;  /* 0x00000099600d7223 */ /* 0x000fca000000000d */
[----:B------:R0:W-:Y:S05]  /*4f30*/  @P3 STG.E desc[UR36][R4.64+0x240], R13 ;  /* 0x0002400d04003986 */ /* 0x0001ea000c101924 */
[----:B------:R-:W-:Y:S05]  /*4f40*/  @!P2 BRA `(.L_x_177) ;  /* 0x000000000004a947 */ /* 0x000fea0003800000 */
[----:B------:R0:W5:Y:S02]  /*4f50*/  LDG.E.LTC128B R19, desc[UR36][R6.64+0x244] ;  /* 0x0002442406137981 */ /* 0x000164000c1e1920 */
.L_x_177:
[----:B------:R-:W-:Y:S05]  /*4f60*/  BSYNC B1 ;  /* 0x0000000000017941 */ /* 0x000fea0003800000 */
.L_x_176:
[----:B-----5:R-:W-:Y:S01]  /*4f70*/  FMUL R2, R19, R152 ;  /* 0x0000009813027220 */ /* 0x020fe20000400000 */
[----:B------:R-:W-:Y:S01]  /*4f80*/  ISETP.GT.AND P0, PT, R3, 0x8, P0 ;  /* 0x000000080300780c */ /* 0x000fe20000704270 */
[----:B------:R-:W-:Y:S02]  /*4f90*/  BSSY B1, `(.L_x_178) ;  /* 0x0000005000017945 */ /* 0x000fe40003800000 */
[----:B------:R-:W-:-:S05]  /*4fa0*/  FFMA R97, R97, R153, R2 ;  /* 0x0000009961617223 */ /* 0x000fca0000000002 */
[----:B------:R0:W-:Y:S05]  /*4fb0*/  @P2 STG.E desc[UR36][R4.64+0x244], R97 ;  /* 0x0002446104002986 */ /* 0x0001ea000c101924 */
[----:B------:R-:W-:Y:S05]  /*4fc0*/  @!P0 BRA `(.L_x_179) ;  /* 0x0000000000048947 */ /* 0x000fea0003800000 */
[----:B------:R0:W5:Y:S02]  /*4fd0*/  LDG.E.LTC128B R19, desc[UR36][R8.64+0x240] ;  /* 0x0002402408137981 */ /* 0x000164000c1e1920 */
.L_x_179:
[----:B------:R-:W-:Y:S05]  /*4fe0*/  BSYNC B1 ;  /* 0x0000000000017941 */ /* 0x000fea0003800000 */
.L_x_178:
        /* <DEDUP_REMOVED lines=8> */
.L_x_181:
[----:B------:R-:W-:Y:S05]  /*5070*/  BSYNC B1 ;  /* 0x0000000000017941 */ /* 0x000fea0003800000 */
.L_x_180:
        /* <DEDUP_REMOVED lines=8> */
.L_x_183:
[----:B------:R-:W-:Y:S05]  /*5100*/  BSYNC B1 ;  /* 0x0000000000017941 */ /* 0x000fea0003800000 */
.L_x_182:
[----:B0----5:R-:W-:Y:S01]  /*5110*/  FMUL R13, R19, R152 ;  /* 0x00000098130d7220 */ /* 0x021fe20000400000 */
[----:B------:R-:W-:Y:S01]  /*5120*/  ISETP.GT.AND P1, PT, R3, RZ, P0 ;  /* 0x000000ff0300720c */ /* 0x000fe20000724270 */
[----:B------:R-:W-:Y:S02]  /*5130*/  BSSY B1, `(.L_x_184) ;  /* 0x0000005000017945 */ /* 0x000fe40003800000 */
[----:B------:R-:W-:-:S05]  /*5140*/  FFMA R13, R100, R153, R13 ;  /* 0x00000099640d7223 */ /* 0x000fca000000000d */
[----:B------:R0:W-:Y:S05]  /*5150*/  @P3 STG.E desc[UR36][R4.64+0x260], R13 ;  /* 0x0002600d04003986 */ /* 0x0001ea000c101924 */
[----:B------:R-:W-:Y:S05]  /*5160*/  @!P1 BRA `(.L_x_185) ;  /* 0x0000000000049947 */ /* 0x000fea0003800000 */
[----:B------:R0:W5:Y:S02]  /*5170*/  LDG.E.LTC128B R19, desc[UR36][R6.64+0x264] ;  /* 0x0002642406137981 */ /* 0x000164000c1e1920 */
.L_x_185:
[----:B------:R-:W-:Y:S05]  /*5180*/  BSYNC B1 ;  /* 0x0000000000017941 */ /* 0x000fea0003800000 */
.L_x_184:
[----:B-----5:R-:W-:Y:S01]  /*5190*/  FMUL R2, R19, R152 ;  /* 0x0000009813027220 */ /* 0x020fe20000400000 */
[----:B------:R-:W-:Y:S01]  /*51a0*/  ISETP.GT.AND P2, PT, R3, 0x8, P2 ;  /* 0x000000080300780c */ /* 0x000fe20001744270 */
[----:B------:R-:W-:Y:S02]  /*51b0*/  BSSY B1, `(.L_x_186) ;  /* 0x0000005000017945 */ /* 0x000fe40003800000 */
[----:B------:R-:W-:-:S05]  /*51c0*/  FFMA R101, R101, R153, R2 ;  /* 0x0000009965657223 */ /* 0x000fca0000000002 */
[----:B------:R0:W-:Y:S05]  /*51d0*/  @P1 STG.E desc[UR36][R4.64+0x264], R101 ;  /* 0x0002646504001986 */ /* 0x0001ea000c101924 */
[----:B------:R-:W-:Y:S05]  /*51e0*/  @!P2 BRA `(.L_x_187) ;  /* 0x000000000004a947 */ /* 0x000fea0003800000 */
[----:B------:R0:W5:Y:S02]  /*51f0*/  LDG.E.LTC128B R19, desc[UR36][R8.64+0x260] ;  /* 0x0002602408137981 */ /* 0x000164000c1e1920 */
.L_x_187:
[----:B------:R-:W-:Y:S05]  /*5200*/  BSYNC B1 ;  /* 0x0000000000017941 */ /* 0x000fea0003800000 */
.L_x_186:
        /* <DEDUP_REMOVED lines=8> */
.L_x_189:
[----:B------:R-:W-:Y:S05]  /*5290*/  BSYNC B1 ;  /* 0x0000000000017941 */ /* 0x000fea0003800000 */
.L_x_188:
        /* <DEDUP_REMOVED lines=8> */
.L_x_191:
[----:B------:R-:W-:Y:S05]  /*5320*/  BSYNC B1 ;  /* 0x0000000000017941 */ /* 0x000fea0003800000 */
.L_x_190:
[----:B0----5:R-:W-:Y:S01]  /*5330*/  FMUL R13, R19, R152 ;  /* 0x00000098130d7220 */ /* 0x021fe20000400000 */
[----:B------:R-:W-:Y:S01]  /*5340*/  ISETP.GT.AND P0, PT, R3, RZ, P2 ;  /* 0x000000ff0300720c */ /* 0x000fe20001704270 */
[----:B------:R-:W-:Y:S02]  /*5350*/  BSSY B1, `(.L_x_192) ;  /* 0x0000005000017945 */ /* 0x000fe40003800000 */
[----:B------:R-:W-:-:S05]  /*5360*/  FFMA R13, R104, R153, R13 ;  /* 0x00000099680d7223 */ /* 0x000fca000000000d */
[----:B------:R0:W-:Y:S05]  /*5370*/  @P3 STG.E desc[UR36][R4.64+0x280], R13 ;  /* 0x0002800d04003986 */ /* 0x0001ea000c101924 */
[----:B------:R-:W-:Y:S05]  /*5380*/  @!P0 BRA `(.L_x_193) ;  /* 0x0000000000048947 */ /* 0x000fea0003800000 */
[----:B------:R0:W5:Y:S02]  /*5390*/  LDG.E.LTC128B R19, desc[UR36][R6.64+0x284] ;  /* 0x0002842406137981 */ /* 0x000164000c1e1920 */
.L_x_193:
[----:B------:R-:W-:Y:S05]  /*53a0*/  BSYNC B1 ;  /* 0x0000000000017941 */ /* 0x000fea0003800000 */
.L_x_192:
[----:B-----5:R-:W-:Y:S01]  /*53b0*/  FMUL R2, R19, R152 ;  /* 0x0000009813027220 */ /* 0x020fe20000400000 */
[----:B------:R-:W-:Y:S01]  /*53c0*/  ISETP.GT.AND P1, PT, R3, 0x8, P1 ;  /* 0x000000080300780c */ /* 0x000fe20000f24270 */
[----:B------:R-:W-:Y:S02]  /*53d0*/  BSSY B1, `(.L_x_194) ;  /* 0x0000005000017945 */ /* 0x000fe40003800000 */
[----:B------:R-:W-:-:S05]  /*53e0*/  FFMA R105, R105, R153, R2 ;  /* 0x0000009969697223 */ /* 0x000fca0000000002 */
[----:B------:R0:W-:Y:S05]  /*53f0*/  @P0 STG.E desc[UR36][R4.64+0x284], R105 ;  /* 0x0002846904000986 */ /* 0x0001ea000c101924 */
[----:B------:R-:W-:Y:S05]  /*5400*/  @!P1 BRA `(.L_x_195) ;  /* 0x0000000000049947 */ /* 0x000fea0003800000 */
[----:B------:R0:W5:Y:S02]  /*5410*/  LDG.E.LTC128B R19, desc[UR36][R8.64+0x280] ;  /* 0x0002802408137981 */ /* 0x000164000c1e1920 */
.L_x_195:
[----:B------:R-:W-:Y:S05]  /*5420*/  BSYNC B1 ;  /* 0x0000000000017941 */ /* 0x000fea0003800000 */
.L_x_194:
        /* <DEDUP_REMOVED lines=8> */
.L_x_197:
[----:B------:R-:W-:Y:S05]  /*54b0*/  BSYNC B1 ;  /* 0x0000000000017941 */ /* 0x000fea0003800000 */
.L_x_196:
        /* <DEDUP_REMOVED lines=8> */
.L_x_199:
[----:B------:R-:W-:Y:S05]  /*5540*/  BSYNC B1 ;  /* 0x0000000000017941 */ /* 0x000fea0003800000 */
.L_x_198:
[----:B0----5:R-:W-:Y:S01]  /*5550*/  FMUL R13, R19, R152 ;  /* 0x00000098130d7220 */ /* 0x021fe20000400000 */
[----:B------:R-:W-:Y:S01]  /*5560*/  ISETP.GT.AND P2, PT, R3, RZ, P1 ;  /* 0x000000ff0300720c */ /* 0x000fe20000f44270 */
[----:B------:R-:W-:Y:S02]  /*5570*/  BSSY B1, `(.L_x_200) ;  /* 0x0000005000017945 */ /* 0x000fe40003800000 */
[----:B------:R-:W-:-:S05]  /*5580*/  FFMA R13, R108, R153, R13 ;  /* 0x000000996c0d7223 */ /* 0x000fca000000000d */
[----:B------:R0:W-:Y:S05]  /*5590*/  @P3 STG.E desc[UR36][R4.64+0x2a0], R13 ;  /* 0x0002a00d04003986 */ /* 0x0001ea000c101924 */
[----:B------:R-:W-:Y:S05]  /*55a0*/  @!P2 BRA `(.L_x_201) ;  /* 0x000000000004a947 */ /* 0x000fea0003800000 */
[----:B------:R0:W5:Y:S02]  /*55b0*/  LDG.E.LTC128B R19, desc[UR36][R6.64+0x2a4] ;  /* 0x0002a42406137981 */ /* 0x000164000c1e1920 */
.L_x_201:
[----:B------:R-:W-:Y:S05]  /*55c0*/  BSYNC B1 ;  /* 0x0000000000017941 */ /* 0x000fea0003800000 */
.L_x_200:
[----:B-----5:R-:W-:Y:S01]  /*55d0*/  FMUL R2, R19, R152 ;  /* 0x0000009813027220 */ /* 0x020fe20000400000 */
[----:B------:R-:W-:Y:S01]  /*55e0*/  ISETP.GT.AND P0, PT, R3, 0x8, P0 ;  /* 0x000000080300780c */ /* 0x000fe20000704270 */
[----:B------:R-:W-:Y:S02]  /*55f0*/  BSSY B1, `(.L_x_202) ;  /* 0x0000005000017945 */ /* 0x000fe40003800000 */
[----:B------:R-:W-:-:S05]  /*5600*/  FFMA R109, R109, R153, R2 ;  /* 0x000000996d6d7223 */ /* 0x000fca0000000002 */
[----:B------:R0:W-:Y:S05]  /*5610*/  @P2 STG.E desc[UR36][R4.64+0x2a4], R109 ;  /* 0x0002a46d04002986 */ /* 0x0001ea000c101924 */
[----:B------:R-:W-:Y:S05]  /*5620*/  @!P0 BRA `(.L_x_203) ;  /* 0x0000000000048947 */ /* 0x000fea0003800000 */
[----:B------:R0:W5:Y:S02]  /*5630*/  LDG.E.LTC128B R19, desc[UR36][R8.64+0x2a0] ;  /* 0x0002a02408137981 */ /* 0x000164000c1e1920 */
.L_x_203:
[----:B------:R-:W-:Y:S05]  /*5640*/  BSYNC B1 ;  /* 0x0000000000017941 */ /* 0x000fea0003800000 */
.L_x_202:
        /* <DEDUP_REMOVED lines=8> */
.L_x_205:
[----:B------:R-:W-:Y:S05]  /*56d0*/  BSYNC B1 ;  /* 0x0000000000017941 */ /* 0x000fea0003800000 */
.L_x_204:
        /* <DEDUP_REMOVED lines=8> */
.L_x_207:
[----:B------:R-:W-:Y:S05]  /*5760*/  BSYNC B1 ;  /* 0x0000000000017941 */ /* 0x000fea0003800000 */
.L_x_206:
[----:B0----5:R-:W-:Y:S01]  /*5770*/  FMUL R13, R19, R152 ;  /* 0x00000098130d7220 */ /* 0x021fe20000400000 */
[----:B------:R-:W-:Y:S01]  /*5780*/  ISETP.GT.AND P1, PT, R3, RZ, P0 ;  /* 0x000000ff0300720c */ /* 0x000fe20000724270 */
[----:B------:R-:W-:Y:S02]  /*5790*/  BSSY B1, `(.L_x_208) ;  /* 0x0000005000017945 */ /* 0x000fe40003800000 */
[----:B------:R-:W-:-:S05]  /*57a0*/  FFMA R13, R112, R153, R13 ;  /* 0x00000099700d7223 */ /* 0x000fca000000000d */
[----:B------:R0:W-:Y:S05]  /*57b0*/  @P3 STG.E desc[UR36][R4.64+0x2c0], R13 ;  /* 0x0002c00d04003986 */ /* 0x0001ea000c101924 */
[----:B------:R-:W-:Y:S05]  /*57c0*/  @!P1 BRA `(.L_x_209) ;  /* 0x0000000000049947 */ /* 0x000fea0003800000 */
[----:B------:R0:W5:Y:S02]  /*57d0*/  LDG.E.LTC128B R19, desc[UR36][R6.64+0x2c4] ;  /* 0x0002c42406137981 */ /* 0x000164000c1e1920 */
.L_x_209:
[----:B------:R-:W-:Y:S05]  /*57e0*/  BSYNC B1 ;  /* 0x0000000000017941 */ /* 0x000fea0003800000 */
.L_x_208:
[----:B-----5:R-:W-:Y:S01]  /*57f0*/  FMUL R2, R19, R152 ;  /* 0x0000009813027220 */ /* 0x020fe20000400000 */
[----:B------:R-:W-:Y:S01]  /*5800*/  ISETP.GT.AND P2, PT, R3, 0x8, P2 ;  /* 0x000000080300780c */ /* 0x000fe20001744270 */
[----:B------:R-:W-:Y:S02]  /*5810*/  BSSY B1, `(.L_x_210) ;  /* 0x0000005000017945 */ /* 0x000fe40003800000 */
[----:B------:R-:W-:-:S05]  /*5820*/  FFMA R113, R113, R153, R2 ;  /* 0x0000009971717223 */ /* 0x000fca0000000002 */
[----:B------:R0:W-:Y:S05]  /*5830*/  @P1 STG.E desc[UR36][R4.64+0x2c4], R113 ;  /* 0x0002c47104001986 */ /* 0x0001ea000c101924 */
[----:B------:R-:W-:Y:S05]  /*5840*/  @!P2 BRA `(.L_x_211) ;  /* 0x000000000004a947 */ /* 0x000fea0003800000 */
[----:B------:R0:W5:Y:S02]  /*5850*/  LDG.E.LTC128B R19, desc[UR36][R8.64+0x2c0] ;  /* 0x0002c02408137981 */ /* 0x000164000c1e1920 */
.L_x_211:
[----:B------:R-:W-:Y:S05]  /*5860*/  BSYNC B1 ;  /* 0x0000000000017941 */ /* 0x000fea0003800000 */
.L_x_210:
        /* <DEDUP_REMOVED lines=8> */
.L_x_213:
[----:B------:R-:W-:Y:S05]  /*58f0*/  BSYNC B1 ;  /* 0x0000000000017941 */ /* 0x000fea0003800000 */
.L_x_212:
        /* <DEDUP_REMOVED lines=8> */
.L_x_215:
[----:B------:R-:W-:Y:S05]  /*5980*/  BSYNC B1 ;  /* 0x0000000000017941 */ /* 0x000fea0003800000 */
.L_x_214:
[----:B0----5:R-:W-:Y:S01]  /*5990*/  FMUL R13, R19, R152 ;  /* 0x00000098130d7220 */ /* 0x021fe20000400000 */
[----:B------:R-:W-:Y:S01]  /*59a0*/  ISETP.GT.AND P0, PT, R3, RZ, P2 ;  /* 0x000000ff0300720c */ /* 0x000fe20001704270 */
[----:B------:R-:W-:Y:S02]  /*59b0*/  BSSY B1, `(.L_x_216) ;  /* 0x0000005000017945 */ /* 0x000fe40003800000 */
[----:B------:R-:W-:-:S05]  /*59c0*/  FFMA R13, R116, R153, R13 ;  /* 0x00000099740d7223 */ /* 0x000fca000000000d */
[----:B------:R0:W-:Y:S05]  /*59d0*/  @P3 STG.E desc[UR36][R4.64+0x2e0], R13 ;  /* 0x0002e00d04003986 */ /* 0x0001ea000c101924 */
[----:B------:R-:W-:Y:S05]  /*59e0*/  @!P0 BRA `(.L_x_217) ;  /* 0x0000000000048947 */ /* 0x000fea0003800000 */
[----:B------:R0:W5:Y:S02]  /*59f0*/  LDG.E.LTC128B R19, desc[UR36][R6.64+0x2e4] ;  /* 0x0002e42406137981 */ /* 0x000164000c1e1920 */
.L_x_217:
[----:B------:R-:W-:Y:S05]  /*5a00*/  BSYNC B1 ;  /* 0x0000000000017941 */ /* 0x000fea0003800000 */
.L_x_216:
[----:B-----5:R-:W-:Y:S01]  /*5a10*/  FMUL R2, R19, R152 ;  /* 0x0000009813027220 */ /* 0x020fe20000400000 */
[----:B------:R-:W-:Y:S01]  /*5a20*/  ISETP.GT.AND P1, PT, R3, 0x8, P1 ;  /* 0x000000080300780c */ /* 0x000fe20000f24270 */
[----:B------:R-:W-:Y:S02]  /*5a30*/  BSSY B1, `(.L_x_218) ;  /* 0x0000005000017945 */ /* 0x000fe40003800000 */
[----:B------:R-:W-:-:S05]  /*5a40*/  FFMA R117, R117, R153, R2 ;  /* 0x0000009975757223 */ /* 0x000fca0000000002 */
[----:B------:R0:W-:Y:S05]  /*5a50*/  @P0 STG.E desc[UR36][R4.64+0x2e4], R117 ;  /* 0x0002e47504000986 */ /* 0x0001ea000c101924 */
[----:B------:R-:W-:Y:S05]  /*5a60*/  @!P1 BRA `(.L_x_219) ;  /* 0x0000000000049947 */ /* 0x000fea0003800000 */
[----:B------:R0:W5:Y:S02]  /*5a70*/  LDG.E.LTC128B R19, desc[UR36][R8.64+0x2e0] ;  /* 0x0002e02408137981 */ /* 0x000164000c1e1920 */
.L_x_219:
[----:B------:R-:W-:Y:S05]  /*5a80*/  BSYNC B1 ;  /* 0x0000000000017941 */ /* 0x000fea0003800000 */
.L_x_218:
        /* <DEDUP_REMOVED lines=8> */
.L_x_221:
[----:B------:R-:W-:Y:S05]  /*5b10*/  BSYNC B1 ;  /* 0x0000000000017941 */ /* 0x000fea0003800000 */
.L_x_220:
        /* <DEDUP_REMOVED lines=8> */
.L_x_223:
[----:B------:R-:W-:Y:S05]  /*5ba0*/  BSYNC B1 ;  /* 0x0000000000017941 */ /* 0x000fea0003800000 */
.L_x_222:
[----:B0----5:R-:W-:Y:S01]  /*5bb0*/  FMUL R13, R19, R152 ;  /* 0x00000098130d7220 */ /* 0x021fe20000400000 */
[----:B------:R-:W-:Y:S01]  /*5bc0*/  ISETP.GT.AND P2, PT, R3, RZ, P1 ;  /* 0x000000ff0300720c */ /* 0x000fe20000f44270 */
[----:B------:R-:W-:Y:S02]  /*5bd0*/  BSSY B1, `(.L_x_224) ;  /* 0x0000005000017945 */ /* 0x000fe40003800000 */
[----:B------:R-:W-:-:S05]  /*5be0*/  FFMA R13, R120, R153, R13 ;  /* 0x00000099780d7223 */ /* 0x000fca000000000d */
[----:B------:R0:W-:Y:S05]  /*5bf0*/  @P3 STG.E desc[UR36][R4.64+0x300], R13 ;  /* 0x0003000d04003986 */ /* 0x0001ea000c101924 */
[----:B------:R-:W-:Y:S05]  /*5c00*/  @!P2 BRA `(.L_x_225) ;  /* 0x000000000004a947 */ /* 0x000fea0003800000 */
[----:B------:R0:W5:Y:S02]  /*5c10*/  LDG.E.LTC128B R19, desc[UR36][R6.64+0x304] ;  /* 0x0003042406137981 */ /* 0x000164000c1e1920 */
.L_x_225:
[----:B------:R-:W-:Y:S05]  /*5c20*/  BSYNC B1 ;  /* 0x0000000000017941 */ /* 0x000fea0003800000 */
.L_x_224:
[----:B-----5:R-:W-:Y:S01]  /*5c30*/  FMUL R2, R19, R152 ;  /* 0x0000009813027220 */ /* 0x020fe20000400000 */
[----:B------:R-:W-:Y:S01]  /*5c40*/  ISETP.GT.AND P0, PT, R3, 0x8, P0 ;  /* 0x000000080300780c */ /* 0x000fe20000704270 */
[----:B------:R-:W-:Y:S02]  /*5c50*/  BSSY B1, `(.L_x_226) ;  /* 0x0000005000017945 */ /* 0x000fe40003800000 */
[----:B------:R-:W-:-:S05]  /*5c60*/  FFMA R121, R121, R153, R2 ;  /* 0x0000009979797223 */ /* 0x000fca0000000002 */
[----:B------:R0:W-:Y:S05]  /*5c70*/  @P2 STG.E desc[UR36][R4.64+0x304], R121 ;  /* 0x0003047904002986 */ /* 0x0001ea000c101924 */
[----:B------:R-:W-:Y:S05]  /*5c80*/  @!P0 BRA `(.L_x_227) ;  /* 0x0000000000048947 */ /* 0x000fea0003800000 */
[----:B------:R0:W5:Y:S02]  /*5c90*/  LDG.E.LTC128B R19, desc[UR36][R8.64+0x300] ;  /* 0x0003002408137981 */ /* 0x000164000c1e1920 */
.L_x_227:
[----:B------:R-:W-:Y:S05]  /*5ca0*/  BSYNC B1 ;  /* 0x0000000000017941 */ /* 0x000fea0003800000 */
.L_x_226:
        /* <DEDUP_REMOVED lines=8> */
.L_x_229:
[----:B------:R-:W-:Y:S05]  /*5d30*/  BSYNC B1 ;  /* 0x0000000000017941 */ /* 0x000fea0003800000 */
.L_x_228:
        /* <DEDUP_REMOVED lines=8> */
.L_x_231:
[----:B------:R-:W-:Y:S05]  /*5dc0*/  BSYNC B1 ;  /* 0x0000000000017941 */ /* 0x000fea0003800000 */
.L_x_230:
[----:B0----5:R-:W-:Y:S01]  /*5dd0*/  FMUL R13, R19, R152 ;  /* 0x00000098130d7220 */ /* 0x021fe20000400000 */
[----:B------:R-:W-:Y:S01]  /*5de0*/  ISETP.GT.AND P1, PT, R3, RZ, P0 ;  /* 0x000000ff0300720c */ /* 0x000fe20000724270 */
[----:B------:R-:W-:Y:S02]  /*5df0*/  BSSY B1, `(.L_x_232) ;  /* 0x0000005000017945 */ /* 0x000fe40003800000 */
[----:B------:R-:W-:-:S05]  /*5e00*/  FFMA R13, R124, R153, R13 ;  /* 0x000000997c0d7223 */ /* 0x000fca000000000d */
[----:B------:R0:W-:Y:S05]  /*5e10*/  @P3 STG.E desc[UR36][R4.64+0x320], R13 ;  /* 0x0003200d04003986 */ /* 0x0001ea000c101924 */
[----:B------:R-:W-:Y:S05]  /*5e20*/  @!P1 BRA `(.L_x_233) ;  /* 0x0000000000049947 */ /* 0x000fea0003800000 */
[----:B------:R0:W5:Y:S02]  /*5e30*/  LDG.E.LTC128B R19, desc[UR36][R6.64+0x324] ;  /* 0x0003242406137981 */ /* 0x000164000c1e1920 */
.L_x_233:
[----:B------:R-:W-:Y:S05]  /*5e40*/  BSYNC B1 ;  /* 0x0000000000017941 */ /* 0x000fea0003800000 */
.L_x_232:
[----:B-----5:R-:W-:Y:S01]  /*5e50*/  FMUL R2, R19, R152 ;  /* 0x0000009813027220 */ /* 0x020fe20000400000 */
[----:B------:R-:W-:Y:S01]  /*5e60*/  ISETP.GT.AND P2, PT, R3, 0x8, P2 ;  /* 0x000000080300780c */ /* 0x000fe20001744270 */
[----:B------:R-:W-:Y:S02]  /*5e70*/  BSSY B1, `(.L_x_234) ;  /* 0x0000005000017945 */ /* 0x000fe40003800000 */
[----:B------:R-:W-:-:S05]  /*5e80*/  FFMA R125, R125, R153, R2 ;  /* 0x000000997d7d7223 */ /* 0x000fca0000000002 */
[----:B------:R0:W-:Y:S05]  /*5e90*/  @P1 STG.E desc[UR36][R4.64+0x324], R125 ;  /* 0x0003247d04001986 */ /* 0x0001ea000c101924 */
[----:B------:R-:W-:Y:S05]  /*5ea0*/  @!P2 BRA `(.L_x_235) ;  /* 0x000000000004a947 */ /* 0x000fea0003800000 */
[----:B------:R0:W5:Y:S02]  /*5eb0*/  LDG.E.LTC128B R19, desc[UR36][R8.64+0x320] ;  /* 0x0003202408137981 */ /* 0x000164000c1e1920 */
.L_x_235:
[----:B------:R-:W-:Y:S05]  /*5ec0*/  BSYNC B1 ;  /* 0x0000000000017941 */ /* 0x000fea0003800000 */
.L_x_234:
        /* <DEDUP_REMOVED lines=8> */
.L_x_237:
[----:B------:R-:W-:Y:S05]  /*5f50*/  BSYNC B1 ;  /* 0x0000000000017941 */ /* 0x000fea0003800000 */
.L_x_236:
        /* <DEDUP_REMOVED lines=8> */
.L_x_239:
[----:B------:R-:W-:Y:S05]  /*5fe0*/  BSYNC B1 ;  /* 0x0000000000017941 */ /* 0x000fea0003800000 */
.L_x_238:
[----:B0----5:R-:W-:Y:S01]  /*5ff0*/  FMUL R13, R19, R152 ;  /* 0x00000098130d7220 */ /* 0x021fe20000400000 */
[----:B------:R-:W-:Y:S01]  /*6000*/  ISETP.GT.AND P0, PT, R3, RZ, P2 ;  /* 0x000000ff0300720c */ /* 0x000fe20001704270 */
[----:B------:R-:W-:Y:S02]  /*6010*/  BSSY B1, `(.L_x_240) ;  /* 0x0000005000017945 */ /* 0x000fe40003800000 */
[----:B------:R-:W-:-:S05]  /*6020*/  FFMA R13, R128, R153, R13 ;  /* 0x00000099800d7223 */ /* 0x000fca000000000d */
[----:B------:R0:W-:Y:S05]  /*6030*/  @P3 STG.E desc[UR36][R4.64+0x340], R13 ;  /* 0x0003400d04003986 */ /* 0x0001ea000c101924 */
[----:B------:R-:W-:Y:S05]  /*6040*/  @!P0 BRA `(.L_x_241) ;  /* 0x0000000000048947 */ /* 0x000fea0003800000 */
[----:B------:R0:W5:Y:S02]  /*6050*/  LDG.E.LTC128B R19, desc[UR36][R6.64+0x344] ;  /* 0x0003442406137981 */ /* 0x000164000c1e1920 */
.L_x_241:
[----:B------:R-:W-:Y:S05]  /*6060*/  BSYNC B1 ;  /* 0x0000000000017941 */ /* 0x000fea0003800000 */
.L_x_240:
[----:B-----5:R-:W-:Y:S01]  /*6070*/  FMUL R2, R19, R152 ;  /* 0x0000009813027220 */ /* 0x020fe20000400000 */
[----:B------:R-:W-:Y:S01]  /*6080*/  ISETP.GT.AND P1, PT, R3, 0x8, P1 ;  /* 0x000000080300780c */ /* 0x000fe20000f24270 */
[----:B------:R-:W-:Y:S02]  /*6090*/  BSSY B1, `(.L_x_242) ;  /* 0x0000005000017945 */ /* 0x000fe40003800000 */
[----:B------:R-:W-:-:S05]  /*60a0*/  FFMA R129, R129, R153, R2 ;  /* 0x0000009981817223 */ /* 0x000fca0000000002 */
[----:B------:R0:W-:Y:S05]  /*60b0*/  @P0 STG.E desc[UR36][R4.64+0x344], R129 ;  /* 0x0003448104000986 */ /* 0x0001ea000c101924 */
[----:B------:R-:W-:Y:S05]  /*60c0*/  @!P1 BRA `(.L_x_243) ;  /* 0x0000000000049947 */ /* 0x000fea0003800000 */
[----:B------:R0:W5:Y:S02]  /*60d0*/  LDG.E.LTC128B R19, desc[UR36][R8.64+0x340] ;  /* 0x0003402408137981 */ /* 0x000164000c1e1920 */
.L_x_243:
[----:B------:R-:W-:Y:S05]  /*60e0*/  BSYNC B1 ;  /* 0x0000000000017941 */ /* 0x000fea0003800000 */
.L_x_242:
        /* <DEDUP_REMOVED lines=8> */
.L_x_245:
[----:B------:R-:W-:Y:S05]  /*6170*/  BSYNC B1 ;  /* 0x0000000000017941 */ /* 0x000fea0003800000 */
.L_x_244:
        /* <DEDUP_REMOVED lines=8> */
.L_x_247:
[----:B------:R-:W-:Y:S05]  /*6200*/  BSYNC B1 ;  /* 0x0000000000017941 */ /* 0x000fea0003800000 */
.L_x_246:
[----:B0----5:R-:W-:Y:S01]  /*6210*/  FMUL R13, R19, R152 ;  /* 0x00000098130d7220 */ /* 0x021fe20000400000 */
[----:B------:R-:W-:Y:S01]  /*6220*/  ISETP.GT.AND P2, PT, R3, RZ, P1 ;  /* 0x000000ff0300720c */ /* 0x000fe20000f44270 */
[----:B------:R-:W-:Y:S02]  /*6230*/  BSSY B1, `(.L_x_248) ;  /* 0x0000005000017945 */ /* 0x000fe40003800000 */
[----:B------:R-:W-:-:S05]  /*6240*/  FFMA R13, R132, R153, R13 ;  /* 0x00000099840d7223 */ /* 0x000fca000000000d */
[----:B------:R0:W-:Y:S05]  /*6250*/  @P3 STG.E desc[UR36][R4.64+0x360], R13 ;  /* 0x0003600d04003986 */ /* 0x0001ea000c101924 */
[----:B------:R-:W-:Y:S05]  /*6260*/  @!P2 BRA `(.L_x_249) ;  /* 0x000000000004a947 */ /* 0x000fea0003800000 */
[----:B------:R0:W5:Y:S02]  /*6270*/  LDG.E.LTC128B R19, desc[UR36][R6.64+0x364] ;  /* 0x0003642406137981 */ /* 0x000164000c1e1920 */
.L_x_249:
[----:B------:R-:W-:Y:S05]  /*6280*/  BSYNC B1 ;  /* 0x0000000000017941 */ /* 0x000fea0003800000 */
.L_x_248:
[----:B-----5:R-:W-:Y:S01]  /*6290*/  FMUL R2, R19, R152 ;  /* 0x0000009813027220 */ /* 0x020fe20000400000 */
[----:B------:R-:W-:Y:S01]  /*62a0*/  ISETP.GT.AND P0, PT, R3, 0x8, P0 ;  /* 0x000000080300780c */ /* 0x000fe20000704270 */
[----:B------:R-:W-:Y:S02]  /*62b0*/  BSSY B1, `(.L_x_250) ;  /* 0x0000005000017945 */ /* 0x000fe40003800000 */
[----:B------:R-:W-:-:S05]  /*62c0*/  FFMA R133, R133, R153, R2 ;  /* 0x0000009985857223 */ /* 0x000fca0000000002 */
[----:B------:R0:W-:Y:S05]  /*62d0*/  @P2 STG.E desc[UR36][R4.64+0x364], R133 ;  /* 0x0003648504002986 */ /* 0x0001ea000c101924 */
[----:B------:R-:W-:Y:S05]  /*62e0*/  @!P0 BRA `(.L_x_251) ;  /* 0x0000000000048947 */ /* 0x000fea0003800000 */
[----:B------:R0:W5:Y:S02]  /*62f0*/  LDG.E.LTC128B R19, desc[UR36][R8.64+0x360] ;  /* 0x0003602408137981 */ /* 0x000164000c1e1920 */
.L_x_251:
[----:B------:R-:W-:Y:S05]  /*6300*/  BSYNC B1 ;  /* 0x0000000000017941 */ /* 0x000fea0003800000 */
.L_x_250:
        /* <DEDUP_REMOVED lines=8> */
.L_x_253:
[----:B------:R-:W-:Y:S05]  /*6390*/  BSYNC B1 ;  /* 0x0000000000017941 */ /* 0x000fea0003800000 */
.L_x_252:
        /* <DEDUP_REMOVED lines=8> */
.L_x_255:
[----:B------:R-:W-:Y:S05]  /*6420*/  BSYNC B1 ;  /* 0x0000000000017941 */ /* 0x000fea0003800000 */
.L_x_254:
[----:B0----5:R-:W-:Y:S01]  /*6430*/  FMUL R13, R19, R152 ;  /* 0x00000098130d7220 */ /* 0x021fe20000400000 */
[----:B------:R-:W-:Y:S01]  /*6440*/  ISETP.GT.AND P1, PT, R3, RZ, P0 ;  /* 0x000000ff0300720c */ /* 0x000fe20000724270 */
[----:B------:R-:W-:Y:S02]  /*6450*/  BSSY B1, `(.L_x_256) ;  /* 0x0000005000017945 */ /* 0x000fe40003800000 */
[----:B------:R-:W-:-:S05]  /*6460*/  FFMA R13, R136, R153, R13 ;  /* 0x00000099880d7223 */ /* 0x000fca000000000d */
[----:B------:R0:W-:Y:S05]  /*6470*/  @P3 STG.E desc[UR36][R4.64+0x380], R13 ;  /* 0x0003800d04003986 */ /* 0x0001ea000c101924 */
[----:B------:R-:W-:Y:S05]  /*6480*/  @!P1 BRA `(.L_x_257) ;  /* 0x0000000000049947 */ /* 0x000fea0003800000 */
[----:B------:R0:W5:Y:S02]  /*6490*/  LDG.E.LTC128B R19, desc[UR36][R6.64+0x384] ;  /* 0x0003842406137981 */ /* 0x000164000c1e1920 */
.L_x_257:
[----:B------:R-:W-:Y:S05]  /*64a0*/  BSYNC B1 ;  /* 0x0000000000017941 */ /* 0x000fea0003800000 */
.L_x_256:
[----:B-----5:R-:W-:Y:S01]  /*64b0*/  FMUL R2, R19, R152 ;  /* 0x0000009813027220 */ /* 0x020fe20000400000 */
[----:B------:R-:W-:Y:S01]  /*64c0*/  ISETP.GT.AND P2, PT, R3, 0x8, P2 ;  /* 0x000000080300780c */ /* 0x000fe20001744270 */
[----:B------:R-:W-:Y:S02]  /*64d0*/  BSSY B1, `(.L_x_258) ;  /* 0x0000005000017945 */ /* 0x000fe40003800000 */
[----:B------:R-:W-:-:S05]  /*64e0*/  FFMA R137, R137, R153, R2 ;  /* 0x0000009989897223 */ /* 0x000fca0000000002 */
[----:B------:R0:W-:Y:S05]  /*64f0*/  @P1 STG.E desc[UR36][R4.64+0x384], R137 ;  /* 0x0003848904001986 */ /* 0x0001ea000c101924 */
[----:B------:R-:W-:Y:S05]  /*6500*/  @!P2 BRA `(.L_x_259) ;  /* 0x000000000004a947 */ /* 0x000fea0003800000 */
[----:B------:R0:W5:Y:S02]  /*6510*/  LDG.E.LTC128B R19, desc[UR36][R8.64+0x380] ;  /* 0x0003802408137981 */ /* 0x000164000c1e1920 */
.L_x_259:
[----:B------:R-:W-:Y:S05]  /*6520*/  BSYNC B1 ;  /* 0x0000000000017941 */ /* 0x000fea0003800000 */
.L_x_258:
        /* <DEDUP_REMOVED lines=8> */
.L_x_261:
[----:B------:R-:W-:Y:S05]  /*65b0*/  BSYNC B1 ;  /* 0x0000000000017941 */ /* 0x000fea0003800000 */
.L_x_260:
        /* <DEDUP_REMOVED lines=8> */
.L_x_263:
[----:B------:R-:W-:Y:S05]  /*6640*/  BSYNC B1 ;  /* 0x0000000000017941 */ /* 0x000fea0003800000 */
.L_x_262:
[----:B0----5:R-:W-:Y:S01]  /*6650*/  FMUL R13, R19, R152 ;  /* 0x00000098130d7220 */ /* 0x021fe20000400000 */
[----:B------:R-:W-:Y:S01]  /*6660*/  ISETP.GT.AND P0, PT, R3, RZ, P2 ;  /* 0x000000ff0300720c */ /* 0x000fe20001704270 */
[----:B------:R-:W-:Y:S02]  /*6670*/  BSSY B1, `(.L_x_264) ;  /* 0x0000005000017945 */ /* 0x000fe40003800000 */
[----:B------:R-:W-:-:S05]  /*6680*/  FFMA R13, R140, R153, R13 ;  /* 0x000000998c0d7223 */ /* 0x000fca000000000d */
[----:B------:R0:W-:Y:S05]  /*6690*/  @P3 STG.E desc[UR36][R4.64+0x3a0], R13 ;  /* 0x0003a00d04003986 */ /* 0x0001ea000c101924 */
[----:B------:R-:W-:Y:S05]  /*66a0*/  @!P0 BRA `(.L_x_265) ;  /* 0x0000000000048947 */ /* 0x000fea0003800000 */
[----:B------:R0:W5:Y:S02]  /*66b0*/  LDG.E.LTC128B R19, desc[UR36][R6.64+0x3a4] ;  /* 0x0003a42406137981 */ /* 0x000164000c1e1920 */
.L_x_265:
[----:B------:R-:W-:Y:S05]  /*66c0*/  BSYNC B1 ;  /* 0x0000000000017941 */ /* 0x000fea0003800000 */
.L_x_264:
[----:B-----5:R-:W-:Y:S01]  /*66d0*/  FMUL R2, R19, R152 ;  /* 0x0000009813027220 */ /* 0x020fe20000400000 */
[----:B------:R-:W-:Y:S01]  /*66e0*/  ISETP.GT.AND P1, PT, R3, 0x8, P1 ;  /* 0x000000080300780c */ /* 0x000fe20000f24270 */
[----:B------:R-:W-:Y:S02]  /*66f0*/  BSSY B1, `(.L_x_266) ;  /* 0x0000005000017945 */ /* 0x000fe40003800000 */
[----:B------:R-:W-:-:S05]  /*6700*/  FFMA R141, R141, R153, R2 ;  /* 0x000000998d8d7223 */ /* 0x000fca0000000002 */
[----:B------:R0:W-:Y:S05]  /*6710*/  @P0 STG.E desc[UR36][R4.64+0x3a4], R141 ;  /* 0x0003a48d04000986 */ /* 0x0001ea000c101924 */
[----:B------:R-:W-:Y:S05]  /*6720*/  @!P1 BRA `(.L_x_267) ;  /* 0x0000000000049947 */ /* 0x000fea0003800000 */
[----:B------:R0:W5:Y:S02]  /*6730*/  LDG.E.LTC128B R19, desc[UR36][R8.64+0x3a0] ;  /* 0x0003a02408137981 */ /* 0x000164000c1e1920 */
.L_x_267:
[----:B------:R-:W-:Y:S05]  /*6740*/  BSYNC B1 ;  /* 0x0000000000017941 */ /* 0x000fea0003800000 */
.L_x_266:
        /* <DEDUP_REMOVED lines=8> */
.L_x_269:
[----:B------:R-:W-:Y:S05]  /*67d0*/  BSYNC B1 ;  /* 0x0000000000017941 */ /* 0x000fea0003800000 */
.L_x_268:
        /* <DEDUP_REMOVED lines=8> */
.L_x_271:
[----:B------:R-:W-:Y:S05]  /*6860*/  BSYNC B1 ;  /* 0x0000000000017941 */ /* 0x000fea0003800000 */
.L_x_270:
[----:B0----5:R-:W-:Y:S01]  /*6870*/  FMUL R13, R19, R152 ;  /* 0x00000098130d7220 */ /* 0x021fe20000400000 */
[----:B------:R-:W-:Y:S01]  /*6880*/  ISETP.GT.AND P2, PT, R3, RZ, P1 ;  /* 0x000000ff0300720c */ /* 0x000fe20000f44270 */
[----:B------:R-:W-:Y:S02]  /*6890*/  BSSY B1, `(.L_x_272) ;  /* 0x0000005000017945 */ /* 0x000fe40003800000 */
[----:B------:R-:W-:-:S05]  /*68a0*/  FFMA R13, R144, R153, R13 ;  /* 0x00000099900d7223 */ /* 0x000fca000000000d */
[----:B------:R0:W-:Y:S05]  /*68b0*/  @P3 STG.E desc[UR36][R4.64+0x3c0], R13 ;  /* 0x0003c00d04003986 */ /* 0x0001ea000c101924 */
[----:B------:R-:W-:Y:S05]  /*68c0*/  @!P2 BRA `(.L_x_273) ;  /* 0x000000000004a947 */ /* 0x000fea0003800000 */
[----:B------:R0:W5:Y:S02]  /*68d0*/  LDG.E.LTC128B R19, desc[UR36][R6.64+0x3c4] ;  /* 0x0003c42406137981 */ /* 0x000164000c1e1920 */
.L_x_273:
[----:B------:R-:W-:Y:S05]  /*68e0*/  BSYNC B1 ;  /* 0x0000000000017941 */ /* 0x000fea0003800000 */
.L_x_272:
[----:B-----5:R-:W-:Y:S01]  /*68f0*/  FMUL R2, R19, R152 ;  /* 0x0000009813027220 */ /* 0x020fe20000400000 */
[----:B------:R-:W-:Y:S01]  /*6900*/  ISETP.GT.AND P0, PT, R3, 0x8, P0 ;  /* 0x000000080300780c */ /* 0x000fe20000704270 */
[----:B------:R-:W-:Y:S02]  /*6910*/  BSSY B1, `(.L_x_274) ;  /* 0x0000005000017945 */ /* 0x000fe40003800000 */
[----:B------:R-:W-:-:S05]  /*6920*/  FFMA R145, R145, R153, R2 ;  /* 0x0000009991917223 */ /* 0x000fca0000000002 */
[----:B------:R0:W-:Y:S05]  /*6930*/  @P2 STG.E desc[UR36][R4.64+0x3c4], R145 ;  /* 0x0003c49104002986 */ /* 0x0001ea000c101924 */
[----:B------:R-:W-:Y:S05]  /*6940*/  @!P0 BRA `(.L_x_275) ;  /* 0x0000000000048947 */ /* 0x000fea0003800000 */
[----:B------:R0:W5:Y:S02]  /*6950*/  LDG.E.LTC128B R19, desc[UR36][R8.64+0x3c0] ;  /* 0x0003c02408137981 */ /* 0x000164000c1e1920 */
.L_x_275:
[----:B------:R-:W-:Y:S05]  /*6960*/  BSYNC B1 ;  /* 0x0000000000017941 */ /* 0x000fea0003800000 */
.L_x_274:
        /* <DEDUP_REMOVED lines=8> */
.L_x_277:
[----:B------:R-:W-:Y:S05]  /*69f0*/  BSYNC B1 ;  /* 0x0000000000017941 */ /* 0x000fea0003800000 */
.L_x_276:
        /* <DEDUP_REMOVED lines=8> */
.L_x_279:
[----:B------:R-:W-:Y:S05]  /*6a80*/  BSYNC B1 ;  /* 0x0000000000017941 */ /* 0x000fea0003800000 */
.L_x_278:
[----:B0----5:R-:W-:Y:S01]  /*6a90*/  FMUL R13, R19, R152 ;  /* 0x00000098130d7220 */ /* 0x021fe20000400000 */
[----:B------:R-:W-:Y:S01]  /*6aa0*/  ISETP.GT.AND P1, PT, R3, RZ, P0 ;  /* 0x000000ff0300720c */ /* 0x000fe20000724270 */
[----:B------:R-:W-:Y:S02]  /*6ab0*/  BSSY B1, `(.L_x_280) ;  /* 0x0000005000017945 */ /* 0x000fe40003800000 */
[----:B------:R-:W-:-:S05]  /*6ac0*/  FFMA R13, R148, R153, R13 ;  /* 0x00000099940d7223 */ /* 0x000fca000000000d */
[----:B------:R0:W-:Y:S05]  /*6ad0*/  @P3 STG.E desc[UR36][R4.64+0x3e0], R13 ;  /* 0x0003e00d04003986 */ /* 0x0001ea000c101924 */
[----:B------:R-:W-:Y:S05]  /*6ae0*/  @!P1 BRA `(.L_x_281) ;  /* 0x0000000000049947 */ /* 0x000fea0003800000 */
[----:B------:R0:W5:Y:S02]  /*6af0*/  LDG.E.LTC128B R19, desc[UR36][R6.64+0x3e4] ;  /* 0x0003e42406137981 */ /* 0x000164000c1e1920 */
.L_x_281:
[----:B------:R-:W-:Y:S05]  /*6b00*/  BSYNC B1 ;  /* 0x0000000000017941 */ /* 0x000fea0003800000 */
.L_x_280:
[----:B-----5:R-:W-:Y:S01]  /*6b10*/  FMUL R0, R19, R152 ;  /* 0x0000009813007220 */ /* 0x020fe20000400000 */
[----:B------:R-:W-:Y:S01]  /*6b20*/  ISETP.GT.AND P2, PT, R3, 0x8, P2 ;  /* 0x000000080300780c */ /* 0x000fe20001744270 */
[----:B------:R-:W-:Y:S02]  /*6b30*/  BSSY B1, `(.L_x_282) ;  /* 0x0000005000017945 */ /* 0x000fe40003800000 */
[----:B------:R-:W-:-:S05]  /*6b40*/  FFMA R149, R149, R153, R0 ;  /* 0x0000009995957223 */ /* 0x000fca0000000000 */
[----:B------:R0:W-:Y:S05]  /*6b50*/  @P1 STG.E desc[UR36][R4.64+0x3e4], R149 ;  /* 0x0003e49504001986 */ /* 0x0001ea000c101924 */
[----:B------:R-:W-:Y:S05]  /*6b60*/  @!P2 BRA `(.L_x_283) ;  /* 0x000000000004a947 */ /* 0x000fea0003800000 */
[----:B------:R0:W5:Y:S02]  /*6b70*/  LDG.E.LTC128B R19, desc[UR36][R8.64+0x3e0] ;  /* 0x0003e02408137981 */ /* 0x000164000c1e1920 */
.L_x_283:
[----:B------:R-:W-:Y:S05]  /*6b80*/  BSYNC B1 ;  /* 0x0000000000017941 */ /* 0x000fea0003800000 */
.L_x_282:
[----:B01---5:R-:W-:Y:S01]  /*6b90*/  FMUL R5, R19, R152 ;  /* 0x0000009813057220 */ /* 0x023fe20000400000 */
[----:B------:R-:W-:Y:S01]  /*6ba0*/  ISETP.GT.AND P0, PT, R3, 0x8, P0 ;  /* 0x000000080300780c */ /* 0x000fe20000704270 */
[----:B------:R-:W-:Y:S01]  /*6bb0*/  @P2 IMAD.MOV.U32 R2, RZ, RZ, R10 ;  /* 0x000000ffff022224 */ /* 0x000fe200078e000a */
[----:B------:R-:W-:Y:S01]  /*6bc0*/  BSSY B1, `(.L_x_284) ;  /* 0x0000006000017945 */ /* 0x000fe20003800000 */
[----:B------:R-:W-:Y:S01]  /*6bd0*/  FFMA R5, R150, R153, R5 ;  /* 0x0000009996057223 */ /* 0x000fe20000000005 */
[----:B------:R-:W-:-:S05]  /*6be0*/  @P2 IMAD.MOV.U32 R3, RZ, RZ, R11 ;  /* 0x000000ffff032224 */ /* 0x000fca00078e000b */
[----:B------:R0:W-:Y:S04]  /*6bf0*/  @P2 STG.E desc[UR36][R2.64+0x3e0], R5 ;  /* 0x0003e00502002986 */ /* 0x0001e8000c101924 */
[----:B------:R-:W-:Y:S05]  /*6c00*/  @!P0 BRA `(.L_x_285) ;  /* 0x0000000000048947 */ /* 0x000fea0003800000 */
[----:B------:R1:W5:Y:S02]  /*6c10*/  LDG.E.LTC128B R19, desc[UR36][R8.64+0x3e4] ;  /* 0x0003e42408137981 */ /* 0x000364000c1e1920 */
.L_x_285:
[----:B------:R-:W-:Y:S05]  /*6c20*/  BSYNC B1 ;  /* 0x0000000000017941 */ /* 0x000fea0003800000 */
.L_x_284:
[----:B-----5:R-:W-:-:S04]  /*6c30*/  FMUL R0, R19, R152 ;  /* 0x0000009813007220 */ /* 0x020fc80000400000 */
[----:B------:R-:W-:Y:S01]  /*6c40*/  FFMA R151, R151, R153, R0 ;  /* 0x0000009997977223 */ /* 0x000fe20000000000 */
[----:B------:R-:W-:Y:S06]  /*6c50*/  @!P0 BRA `(.L_x_286) ;  /* 0x0000001c00388947 */ /* 0x000fec0003800000 */
[----:B------:R0:W-:Y:S01]  /*6c60*/  STG.E desc[UR36][R10.64+0x3e4], R151 ;  /* 0x0003e4970a007986 */ /* 0x0001e2000c101924 */
[----:B------:R-:W-:Y:S05]  /*6c70*/  BRA `(.L_x_286) ;  /* 0x0000001c00307947 */ /* 0x000fea0003800000 */
.L_x_33:
[----:B------:R-:W-:Y:S01]  /*6c80*/  ISETP.GT.AND P3, PT, R0, 0x1, PT ;  /* 0x000000010000780c */ /* 0x000fe20003f64270 */
[----:B------:R-:W-:Y:S01]  /*6c90*/  ULDC.64 UR4, c[0x0][0x5c0] ;  /* 0x0001700000047ab9 */ /* 0x000fe20000000a00 */
[-C--:B------:R-:W-:Y:S01]  /*6ca0*/  FMUL R9, R24, R153.reuse ;  /* 0x0000009918097220 */ /* 0x080fe20000400000 */
[C---:B------:R-:W-:Y:S01]  /*6cb0*/  LEA R4, P1, R172.reuse, UR4, 0x2 ;  /* 0x00000004ac047c11 */ /* 0x040fe2000f8210ff */
[-C--:B------:R-:W-:Y:S01]  /*6cc0*/  FMUL R25, R25, R153.reuse ;  /* 0x0000009919197220 */ /* 0x080fe20000400000 */
[----:B------:R-:W-:Y:S01]  /*6cd0*/  ISETP.GT.AND P2, PT, R3, RZ, P3 ;  /* 0x000000ff0300720c */ /* 0x000fe20001f44270 */
[-C--:B------:R-:W-:Y:S01]  /*6ce0*/  FMUL R27, R27, R153.reuse ;  /* 0x000000991b1b7220 */ /* 0x080fe20000400000 */
[----:B------:R-:W-:Y:S01]  /*6cf0*/  LEA.HI.X R5, R172, UR5, R177, 0x2, P1 ;  /* 0x00000005ac057c11 */ /* 0x000fe200088f14b1 */
[-C--:B------:R-:W-:Y:S01]  /*6d00*/  FMUL R29, R29, R153.reuse ;  /* 0x000000991d1d7220 */ /* 0x080fe20000400000 */
[----:B------:R-:W-:Y:S01]  /*6d10*/  ISETP.GT.AND P0, PT, R3, 0x8, P0 ;  /* 0x000000080300780c */ /* 0x000fe20000704270 */
[-C--:B------:R-:W-:Y:S01]  /*6d20*/  FMUL R31, R31, R153.reuse ;  /* 0x000000991f1f7220 */ /* 0x080fe20000400000 */
[----:B------:R-:W-:Y:S01]  /*6d30*/  ISETP.GT.AND P5, PT, R0, 0x8, PT ;  /* 0x000000080000780c */ /* 0x000fe20003fa4270 */
[----:B------:R1:W-:Y:S01]  /*6d40*/  @P4 STG.E desc[UR36][R4.64], R9 ;  /* 0x0000000904004986 */ /* 0x0003e2000c101924 */
[C---:B------:R-:W-:Y:S01]  /*6d50*/  SHF.L.U64.HI R11, R10.reuse, 0x5, R11 ;  /* 0x000000050a0b7819 */ /* 0x040fe2000001020b */
[-C--:B------:R-:W-:Y:S01]  /*6d60*/  FMUL R33, R33, R153.reuse ;  /* 0x0000009921217220 */ /* 0x080fe20000400000 */
[----:B------:R-:W-:Y:S01]  /*6d70*/  LEA R6, P1, R10, R4, 0x5 ;  /* 0x000000040a067211 */ /* 0x000fe200078228ff */
[-C--:B------:R-:W-:Y:S01]  /*6d80*/  FMUL R35, R35, R153.reuse ;  /* 0x0000009923237220 */ /* 0x080fe20000400000 */
[----:B------:R-:W-:Y:S01]  /*6d90*/  ISETP.GT.AND P3, PT, R3, 0x8, P3 ;  /* 0x000000080300780c */ /* 0x000fe20001f64270 */
[----:B------:R-:W-:Y:S01]  /*6da0*/  @P2 STG.E desc[UR36][R4.64+0x4], R25 ;  /* 0x0000041904002986 */ /* 0x000fe2000c101924 */
[----:B------:R-:W-:Y:S01]  /*6db0*/  ISETP.GT.AND P4, PT, R0, 0x9, PT ;  /* 0x000000090000780c */ /* 0x000fe20003f84270 */
[----:B------:R-:W-:Y:S01]  /*6dc0*/  IMAD.X R7, R11, 0x1, R5, P1 ;  /* 0x000000010b077824 */ /* 0x000fe200008e0605 */
[C---:B------:R-:W-:Y:S01]  /*6dd0*/  ISETP.GT.AND P2, PT, R3.reuse, RZ, P5 ;  /* 0x000000ff0300720c */ /* 0x040fe20002f44270 */
[-C--:B------:R-:W-:Y:S01]  /*6de0*/  FMUL R11, R28, R153.reuse ;  /* 0x000000991c0b7220 */ /* 0x080fe20000400000 */
[C---:B------:R-:W-:Y:S01]  /*6df0*/  ISETP.GT.AND P1, PT, R3.reuse, RZ, P4 ;  /* 0x000000ff0300720c */ /* 0x040fe20002724270 */
[-C--:B-1----:R-:W-:Y:S01]  /*6e00*/  FMUL R9, R26, R153.reuse ;  /* 0x000000991a097220 */ /* 0x082fe20000400000 */
[----:B------:R-:W-:Y:S01]  /*6e10*/  ISETP.GT.AND P4, PT, R3, 0x8, P4 ;  /* 0x000000080300780c */ /* 0x000fe20002784270 */
[-C--:B------:R-:W-:Y:S01]  /*6e20*/  FMUL R37, R37, R153.reuse ;  /* 0x0000009925257220 */ /* 0x080fe20000400000 */
[-C--:B------:R-:W-:Y:S01]  /*6e30*/  FMUL R39, R39, R153.reuse ;  /* 0x0000009927277220 */ /* 0x080fe20000400000 */
[-C--:B------:R-:W-:Y:S01]  /*6e40*/  FMUL R41, R41, R153.reuse ;  /* 0x0000009929297220 */ /* 0x080fe20000400000 */
[----:B------:R1:W-:Y:S01]  /*6e50*/  @P0 STG.E desc[UR36][R6.64], R9 ;  /* 0x0000000906000986 */ /* 0x0003e2000c101924 */
[----:B------:R-:W-:Y:S01]  /*6e60*/  ISETP.GT.AND P0, PT, R3, 0x8, P5 ;  /* 0x000000080300780c */ /* 0x000fe20002f04270 */
[-C--:B------:R-:W-:Y:S01]  /*6e70*/  FMUL R43, R43, R153.reuse ;  /* 0x000000992b2b7220 */ /* 0x080fe20000400000 */
[C---:B------:R-:W-:Y:S01]  /*6e80*/  ISETP.GT.AND P5, PT, R0.reuse, 0x10, PT ;  /* 0x000000100000780c */ /* 0x040fe20003fa4270 */
[----:B------:R-:W-:Y:S01]  /*6e90*/  @P3 STG.E desc[UR36][R6.64+0x4], R27 ;  /* 0x0000041b06003986 */ /* 0x000fe2000c101924 */
[----:B------:R-:W-:Y:S01]  /*6ea0*/  ISETP.GT.AND P3, PT, R0, 0x11, PT ;  /* 0x000000110000780c */ /* 0x000fe20003f64270 */
[-C--:B------:R-:W-:Y:S01]  /*6eb0*/  FMUL R45, R45, R153.reuse ;  /* 0x000000992d2d7220 */ /* 0x080fe20000400000 */
[-C--:B------:R-:W-:Y:S01]  /*6ec0*/  FMUL R47, R47, R153.reuse ;  /* 0x000000992f2f7220 */ /* 0x080fe20000400000 */
[----:B------:R2:W-:Y:S01]  /*6ed0*/  @P2 STG.E desc[UR36][R4.64+0x20], R11 ;  /* 0x0000200b04002986 */ /* 0x0005e2000c101924 */
[----:B------:R-:W-:Y:S01]  /*6ee0*/  ISETP.GT.AND P2, PT, R3, RZ, P5 ;  /* 0x000000ff0300720c */ /* 0x000fe20002f44270 */
[-C--:B------:R-:W-:Y:S01]  /*6ef0*/  FMUL R49, R49, R153.reuse ;  /* 0x0000009931317220 */ /* 0x080fe20000400000 */
[-C--:B------:R-:W-:Y:S01]  /*6f00*/  FMUL R51, R51, R153.reuse ;  /* 0x0000009933337220 */ /* 0x080fe20000400000 */
[----:B------:R-:W-:Y:S01]  /*6f10*/  @P1 STG.E desc[UR36][R4.64+0x24], R29 ;  /* 0x0000241d04001986 */ /* 0x000fe2000c101924 */
[-C--:B-1----:R-:W-:Y:S01]  /*6f20*/  FMUL R9, R30, R153.reuse ;  /* 0x000000991e097220 */ /* 0x082fe20000400000 */
[----:B------:R-:W-:Y:S01]  /*6f30*/  ISETP.GT.AND P1, PT, R3, RZ, P3 ;  /* 0x000000ff0300720c */ /* 0x000fe20001f24270 */
[-C--:B------:R-:W-:Y:S01]  /*6f40*/  FMUL R53, R53, R153.reuse ;  /* 0x0000009935357220 */ /* 0x080fe20000400000 */
[----:B------:R-:W-:Y:S01]  /*6f50*/  ISETP.GT.AND P3, PT, R3, 0x8, P3 ;  /* 0x000000080300780c */ /* 0x000fe20001f64270 */
[-C--:B------:R-:W-:Y:S01]  /*6f60*/  FMUL R55, R55, R153.reuse ;  /* 0x0000009937377220 */ /* 0x080fe20000400000 */
[----:B------:R1:W-:Y:S01]  /*6f70*/  @P0 STG.E desc[UR36][R6.64+0x20], R9 ;  /* 0x0000200906000986 */ /* 0x0003e2000c101924 */
[----:B------:R-:W-:Y:S01]  /*6f80*/  ISETP.GT.AND P0, PT, R3, 0x8, P5 ;  /* 0x000000080300780c */ /* 0x000fe20002f04270 */
[-C--:B--2---:R-:W-:Y:S01]  /*6f90*/  FMUL R11, R32, R153.reuse ;  /* 0x00000099200b7220 */ /* 0x084fe20000400000 */
        /* <DEDUP_REMOVED lines=139> */
[C---:B------:R-:W-:Y:S01]  /*7850*/  ISETP.GT.AND P3, PT, R3.reuse, 0x8, P3 ;  /* 0x000000080300780c */ /* 0x040fe20001f64270 */
[-C--:B0-----:R-:W-:Y:S01]  /*7860*/  FMUL R13, R150, R153.reuse ;  /* 0x00000099960d7220 */ /* 0x081fe20000400000 */
[----:B------:R0:W-:Y:S01]  /*7870*/  @P0 STG.E desc[UR36][R6.64+0x120], R9 ;  /* 0x0001200906000986 */ /* 0x0001e2000c101924 */
[----:B------:R-:W-:Y:S01]  /*7880*/  ISETP.GT.AND P0, PT, R3, 0x8, P5 ;  /* 0x000000080300780c */ /* 0x000fe20002f04270 */
[-C--:B--2---:R-:W-:Y:S01]  /*7890*/  FMUL R11, R64, R153.reuse ;  /* 0x00000099400b7220 */ /* 0x084fe20000400000 */
[C---:B------:R-:W-:Y:S01]  /*78a0*/  ISETP.GT.AND P5, PT, R0.reuse, 0x58, PT ;  /* 0x000000580000780c */ /* 0x040fe20003fa4270 */
[----:B------:R-:W-:Y:S01]  /*78b0*/  @P4 STG.E desc[UR36][R6.64+0x124], R63 ;  /* 0x0001243f06004986 */ /* 0x000fe2000c101924 */
[----:B------:R-:W-:Y:S01]  /*78c0*/  ISETP.GT.AND P4, PT, R0, 0x59, PT ;  /* 0x000000590000780c */ /* 0x000fe20003f84270 */
[----:B------:R-:W-:-:S02]  /*78d0*/  FMUL R151, R151, R153 ;  /* 0x0000009997977220 */ /* 0x000fc40000400000 */
[----:B------:R1:W-:Y:S01]  /*78e0*/  @P2 STG.E desc[UR36][R4.64+0x140], R11 ;  /* 0x0001400b04002986 */ /* 0x0003e2000c101924 */
[----:B------:R-:W-:-:S03]  /*78f0*/  ISETP.GT.AND P2, PT, R3, RZ, P5 ;  /* 0x000000ff0300720c */ /* 0x000fc60002f44270 */
[----:B------:R-:W-:Y:S01]  /*7900*/  @P1 STG.E desc[UR36][R4.64+0x144], R65 ;  /* 0x0001444104001986 */ /* 0x000fe2000c101924 */
[-C--:B0-----:R-:W-:Y:S01]  /*7910*/  FMUL R9, R66, R153.reuse ;  /* 0x0000009942097220 */ /* 0x081fe20000400000 */
[C---:B------:R-:W-:Y:S02]  /*7920*/  ISETP.GT.AND P1, PT, R3.reuse, RZ, P4 ;  /* 0x000000ff0300720c */ /* 0x040fe40002724270 */
[C---:B------:R-:W-:Y:S02]  /*7930*/  ISETP.GT.AND P4, PT, R3.reuse, 0x8, P4 ;  /* 0x000000080300780c */ /* 0x040fe40002784270 */
[----:B------:R0:W-:Y:S01]  /*7940*/  @P0 STG.E desc[UR36][R6.64+0x140], R9 ;  /* 0x0001400906000986 */ /* 0x0001e2000c101924 */
[----:B------:R-:W-:Y:S01]  /*7950*/  ISETP.GT.AND P0, PT, R3, 0x8, P5 ;  /* 0x000000080300780c */ /* 0x000fe20002f04270 */
[----:B-1----:R-:W-:Y:S01]  /*7960*/  FMUL R11, R68, R153 ;  /* 0x00000099440b7220 */ /* 0x002fe20000400000 */
[C---:B------:R-:W-:Y:S01]  /*7970*/  ISETP.GT.AND P5, PT, R0.reuse, 0x60, PT ;  /* 0x000000600000780c */ /* 0x040fe20003fa4270 */
[----:B------:R-:W-:Y:S01]  /*7980*/  @P3 STG.E desc[UR36][R6.64+0x144], R67 ;  /* 0x0001444306003986 */ /* 0x000fe2000c101924 */
[----:B------:R-:W-:-:S03]  /*7990*/  ISETP.GT.AND P3, PT, R0, 0x61, PT ;  /* 0x000000610000780c */ /* 0x000fc60003f64270 */
        /* <DEDUP_REMOVED lines=87> */
[C---:B------:R-:W-:Y:S01]  /*7f10*/  ISETP.GT.AND P1, PT, R3.reuse, RZ, P4 ;  /* 0x000000ff0300720c */ /* 0x040fe20002724270 */
[----:B0-----:R-:W-:Y:S01]  /*7f20*/  FMUL R9, R98, R153 ;  /* 0x0000009962097220 */ /* 0x001fe20000400000 */
[----:B------:R-:W-:-:S04]  /*7f30*/  ISETP.GT.AND P4, PT, R3, 0x8, P4 ;  /* 0x000000080300780c */ /* 0x000fc80002784270 */
[----:B------:R0:W-:Y:S01]  /*7f40*/  @P0 STG.E desc[UR36][R6.64+0x240], R9 ;  /* 0x0002400906000986 */ /* 0x0001e2000c101924 */
[----:B-1----:R-:W-:Y:S01]  /*7f50*/  FMUL R11, R100, R153 ;  /* 0x00000099640b7220 */ /* 0x002fe20000400000 */
[----:B------:R-:W-:Y:S02]  /*7f60*/  ISETP.GT.AND P0, PT, R3, 0x8, P5 ;  /* 0x000000080300780c */ /* 0x000fe40002f04270 */
[----:B------:R-:W-:Y:S01]  /*7f70*/  @P3 STG.E desc[UR36][R6.64+0x244], R99 ;  /* 0x0002446306003986 */ /* 0x000fe2000c101924 */
[----:B------:R-:W-:-:S03]  /*7f80*/  ISETP.GT.AND P5, PT, R0, 0xa0, PT ;  /* 0x000000a00000780c */ /* 0x000fc60003fa4270 */
[----:B------:R1:W-:Y:S01]  /*7f90*/  @P2 STG.E desc[UR36][R4.64+0x260], R11 ;  /* 0x0002600b04002986 */ /* 0x0003e2000c101924 */
[----:B------:R-:W-:Y:S02]  /*7fa0*/  ISETP.GT.AND P2, PT, R0, 0xa1, PT ;  /* 0x000000a10000780c */ /* 0x000fe40003f44270 */
[C---:B------:R-:W-:Y:S01]  /*7fb0*/  ISETP.GT.AND P3, PT, R3.reuse, RZ, P5 ;  /* 0x000000ff0300720c */ /* 0x040fe20002f64270 */
[----:B------:R-:W-:Y:S01]  /*7fc0*/  @P1 STG.E desc[UR36][R4.64+0x264], R101 ;  /* 0x0002646504001986 */ /* 0x000fe2000c101924 */
[C---:B------:R-:W-:Y:S01]  /*7fd0*/  ISETP.GT.AND P1, PT, R3.reuse, RZ, P2 ;  /* 0x000000ff0300720c */ /* 0x040fe20001724270 */
[----:B0-----:R-:W-:Y:S01]  /*7fe0*/  FMUL R9, R102, R153 ;  /* 0x0000009966097220 */ /* 0x001fe20000400000 */
[----:B------:R-:W-:-:S04]  /*7ff0*/  ISETP.GT.AND P2, PT, R3, 0x8, P2 ;  /* 0x000000080300780c */ /* 0x000fc80001744270 */
[----:B------:R0:W-:Y:S01]  /*8000*/  @P0 STG.E desc[UR36][R6.64+0x260], R9 ;  /* 0x0002600906000986 */ /* 0x0001e2000c101924 */
[----:B-1----:R-:W-:Y:S01]  /*8010*/  FMUL R11, R104, R153 ;  /* 0x00000099680b7220 */ /* 0x002fe20000400000 */
[----:B------:R-:W-:Y:S02]  /*8020*/  ISETP.GT.AND P0, PT, R3, 0x8, P5 ;  /* 0x000000080300780c */ /* 0x000fe40002f04270 */
[----:B------:R-:W-:Y:S04]  /*8030*/  @P4 STG.E desc[UR36][R6.64+0x264], R103 ;  /* 0x0002646706004986 */ /* 0x000fe8000c101924 */
[----:B------:R1:W-:Y:S01]  /*8040*/  @P3 STG.E desc[UR36][R4.64+0x280], R11 ;  /* 0x0002800b04003986 */ /* 0x0003e2000c101924 */
[----:B------:R-:W-:-:S03]  /*8050*/  ISETP.GT.AND P3, PT, R0, 0xa8, PT ;  /* 0x000000a80000780c */ /* 0x000fc60003f64270 */
[----:B------:R-:W-:Y:S01]  /*8060*/  @P1 STG.E desc[UR36][R4.64+0x284], R105 ;  /* 0x0002846904001986 */ /* 0x000fe2000c101924 */
[----:B------:R-:W-:Y:S01]  /*8070*/  ISETP.GT.AND P1, PT, R0, 0xa9, PT ;  /* 0x000000a90000780c */ /* 0x000fe20003f24270 */
[-C--:B0-----:R-:W-:Y:S01]  /*8080*/  FMUL R9, R106, R153.reuse ;  /* 0x000000996a097220 */ /* 0x081fe20000400000 */
[C---:B------:R-:W-:Y:S02]  /*8090*/  ISETP.GT.AND P5, PT, R3.reuse, RZ, P3 ;  /* 0x000000ff0300720c */ /* 0x040fe40001fa4270 */
[C---:B------:R-:W-:Y:S02]  /*80a0*/  ISETP.GT.AND P4, PT, R3.reuse, RZ, P1 ;  /* 0x000000ff0300720c */ /* 0x040fe40000f84270 */
[----:B------:R0:W-:Y:S01]  /*80b0*/  @P0 STG.E desc[UR36][R6.64+0x280], R9 ;  /* 0x0002800906000986 */ /* 0x0001e2000c101924 */
[----:B-1----:R-:W-:Y:S01]  /*80c0*/  FMUL R11, R108, R153 ;  /* 0x000000996c0b7220 */ /* 0x002fe20000400000 */
[C---:B------:R-:W-:Y:S02]  /*80d0*/  ISETP.GT.AND P3, PT, R3.reuse, 0x8, P3 ;  /* 0x000000080300780c */ /* 0x040fe40001f64270 */
[----:B------:R-:W-:Y:S01]  /*80e0*/  @P2 STG.E desc[UR36][R6.64+0x284], R107 ;  /* 0x0002846b06002986 */ /* 0x000fe2000c101924 */
[----:B------:R-:W-:-:S02]  /*80f0*/  ISETP.GT.AND P1, PT, R3, 0x8, P1 ;  /* 0x000000080300780c */ /* 0x000fc40000f24270 */
[C---:B------:R-:W-:Y:S02]  /*8100*/  ISETP.GT.AND P0, PT, R0.reuse, 0xb0, PT ;  /* 0x000000b00000780c */ /* 0x040fe40003f04270 */
[----:B------:R-:W-:Y:S01]  /*8110*/  ISETP.GT.AND P2, PT, R0, 0xb1, PT ;  /* 0x000000b10000780c */ /* 0x000fe20003f44270 */
[----:B------:R1:W-:Y:S01]  /*8120*/  @P5 STG.E desc[UR36][R4.64+0x2a0], R11 ;  /* 0x0002a00b04005986 */ /* 0x0003e2000c101924 */
[C---:B------:R-:W-:Y:S01]  /*8130*/  ISETP.GT.AND P5, PT, R3.reuse, RZ, P0 ;  /* 0x000000ff0300720c */ /* 0x040fe200007a4270 */
[-C--:B0-----:R-:W-:Y:S01]  /*8140*/  FMUL R9, R110, R153.reuse ;  /* 0x000000996e097220 */ /* 0x081fe20000400000 */
[C---:B------:R-:W-:Y:S01]  /*8150*/  ISETP.GT.AND P0, PT, R3.reuse, 0x8, P0 ;  /* 0x000000080300780c */ /* 0x040fe20000704270 */
[----:B------:R-:W-:Y:S01]  /*8160*/  @P4 STG.E desc[UR36][R4.64+0x2a4], R109 ;  /* 0x0002a46d04004986 */ /* 0x000fe2000c101924 */
[C---:B------:R-:W-:Y:S02]  /*8170*/  ISETP.GT.AND P4, PT, R3.reuse, RZ, P2 ;  /* 0x000000ff0300720c */ /* 0x040fe40001784270 */
[----:B------:R-:W-:Y:S01]  /*8180*/  ISETP.GT.AND P2, PT, R3, 0x8, P2 ;  /* 0x000000080300780c */ /* 0x000fe20001744270 */
[----:B------:R0:W-:Y:S01]  /*8190*/  @P3 STG.E desc[UR36][R6.64+0x2a0], R9 ;  /* 0x0002a00906003986 */ /* 0x0001e2000c101924 */
[----:B------:R-:W-:Y:S01]  /*81a0*/  ISETP.GT.AND P3, PT, R0, 0xb9, PT ;  /* 0x000000b90000780c */ /* 0x000fe20003f64270 */
[----:B-1----:R-:W-:-:S02]  /*81b0*/  FMUL R11, R112, R153 ;  /* 0x00000099700b7220 */ /* 0x002fc40000400000 */
[----:B------:R-:W-:Y:S01]  /*81c0*/  @P1 STG.E desc[UR36][R6.64+0x2a4], R111 ;  /* 0x0002a46f06001986 */ /* 0x000fe2000c101924 */
[----:B------:R-:W-:-:S03]  /*81d0*/  ISETP.GT.AND P1, PT, R0, 0xb8, PT ;  /* 0x000000b80000780c */ /* 0x000fc60003f24270 */
[----:B------:R1:W-:Y:S01]  /*81e0*/  @P5 STG.E desc[UR36][R4.64+0x2c0], R11 ;  /* 0x0002c00b04005986 */ /* 0x0003e2000c101924 */
[C---:B------:R-:W-:Y:S01]  /*81f0*/  ISETP.GT.AND P5, PT, R3.reuse, RZ, P1 ;  /* 0x000000ff0300720c */ /* 0x040fe20000fa4270 */
[-C--:B0-----:R-:W-:Y:S02]  /*8200*/  FMUL R9, R114, R153.reuse ;  /* 0x0000009972097220 */ /* 0x081fe40000400000 */
[----:B------:R-:W-:Y:S01]  /*8210*/  @P4 STG.E desc[UR36][R4.64+0x2c4], R113 ;  /* 0x0002c47104004986 */ /* 0x000fe2000c101924 */
[C---:B------:R-:W-:Y:S02]  /*8220*/  ISETP.GT.AND P4, PT, R3.reuse, RZ, P3 ;  /* 0x000000ff0300720c */ /* 0x040fe40001f84270 */
[C---:B------:R-:W-:Y:S01]  /*8230*/  ISETP.GT.AND P1, PT, R3.reuse, 0x8, P1 ;  /* 0x000000080300780c */ /* 0x040fe20000f24270 */
[----:B------:R0:W-:Y:S01]  /*8240*/  @P0 STG.E desc[UR36][R6.64+0x2c0], R9 ;  /* 0x0002c00906000986 */ /* 0x0001e2000c101924 */
[----:B------:R-:W-:Y:S02]  /*8250*/  ISETP.GT.AND P0, PT, R0, 0xc0, PT ;  /* 0x000000c00000780c */ /* 0x000fe40003f04270 */
[----:B------:R-:W-:Y:S01]  /*8260*/  ISETP.GT.AND P3, PT, R3, 0x8, P3 ;  /* 0x000000080300780c */ /* 0x000fe20001f64270 */
[----:B-1----:R-:W-:Y:S01]  /*8270*/  FMUL R11, R116, R153 ;  /* 0x00000099740b7220 */ /* 0x002fe20000400000 */
        /* <DEDUP_REMOVED lines=81> */
[----:B------:R-:W-:Y:S02]  /*8790*/  ISETP.GT.AND P2, PT, R3, 0x8, P2 ;  /* 0x000000080300780c */ /* 0x000fe40001744270 */
[----:B------:R-:W-:Y:S01]  /*87a0*/  ISETP.GT.AND P1, PT, R0, 0xf9, PT ;  /* 0x000000f90000780c */ /* 0x000fe20003f24270 */
[----:B-1----:R-:W-:Y:S01]  /*87b0*/  FMUL R11, R144, R153 ;  /* 0x00000099900b7220 */ /* 0x002fe20000400000 */
[----:B------:R-:W-:Y:S01]  /*87c0*/  @P3 STG.E desc[UR36][R6.64+0x3a4], R143 ;  /* 0x0003a48f06003986 */ /* 0x000fe2000c101924 */
[----:B------:R-:W-:-:S03]  /*87d0*/  ISETP.GT.AND P3, PT, R0, 0xf8, PT ;  /* 0x000000f80000780c */ /* 0x000fc60003f64270 */
[----:B------:R1:W-:Y:S01]  /*87e0*/  @P5 STG.E desc[UR36][R4.64+0x3c0], R11 ;  /* 0x0003c00b04005986 */ /* 0x0003e2000c101924 */
[C---:B------:R-:W-:Y:S02]  /*87f0*/  ISETP.GT.AND P5, PT, R3.reuse, RZ, P3 ;  /* 0x000000ff0300720c */ /* 0x040fe40001fa4270 */
[C---:B------:R-:W-:Y:S01]  /*8800*/  ISETP.GT.AND P3, PT, R3.reuse, 0x8, P3 ;  /* 0x000000080300780c */ /* 0x040fe20001f64270 */
[----:B------:R-:W-:Y:S01]  /*8810*/  @P4 STG.E desc[UR36][R4.64+0x3c4], R145 ;  /* 0x0003c49104004986 */ /* 0x000fe2000c101924 */
[C---:B------:R-:W-:Y:S01]  /*8820*/  ISETP.GT.AND P4, PT, R3.reuse, RZ, P1 ;  /* 0x000000ff0300720c */ /* 0x040fe20000f84270 */
[----:B0-----:R-:W-:Y:S01]  /*8830*/  FMUL R9, R146, R153 ;  /* 0x0000009992097220 */ /* 0x001fe20000400000 */
[----:B------:R-:W-:Y:S01]  /*8840*/  ISETP.GT.AND P1, PT, R3, 0x8, P1 ;  /* 0x000000080300780c */ /* 0x000fe20000f24270 */
[----:B------:R-:W-:Y:S02]  /*8850*/  @P0 IMAD.MOV.U32 R2, RZ, RZ, R6 ;  /* 0x000000ffff020224 */ /* 0x000fe400078e0006 */
[----:B------:R-:W-:-:S02]  /*8860*/  @P0 IMAD.MOV.U32 R3, RZ, RZ, R7 ;  /* 0x000000ffff030224 */ /* 0x000fc400078e0007 */
[----:B-1----:R-:W-:-:S03]  /*8870*/  FMUL R11, R148, R153 ;  /* 0x00000099940b7220 */ /* 0x002fc60000400000 */
[----:B------:R0:W-:Y:S02]  /*8880*/  @P0 STG.E desc[UR36][R2.64+0x3c0], R9 ;  /* 0x0003c00902000986 */ /* 0x0001e4000c101924 */
[----:B0-----:R-:W-:Y:S02]  /*8890*/  @P2 IMAD.MOV.U32 R2, RZ, RZ, R6 ;  /* 0x000000ffff022224 */ /* 0x001fe400078e0006 */
[----:B------:R-:W-:-:S05]  /*88a0*/  @P2 IMAD.MOV.U32 R3, RZ, RZ, R7 ;  /* 0x000000ffff032224 */ /* 0x000fca00078e0007 */
[----:B------:R0:W-:Y:S02]  /*88b0*/  @P2 STG.E desc[UR36][R2.64+0x3c4], R147 ;  /* 0x0003c49302002986 */ /* 0x0001e4000c101924 */
[----:B0-----:R-:W-:Y:S02]  /*88c0*/  @P5 IMAD.MOV.U32 R2, RZ, RZ, R4 ;  /* 0x000000ffff025224 */ /* 0x001fe400078e0004 */
[----:B------:R-:W-:-:S05]  /*88d0*/  @P5 IMAD.MOV.U32 R3, RZ, RZ, R5 ;  /* 0x000000ffff035224 */ /* 0x000fca00078e0005 */
[----:B------:R0:W-:Y:S04]  /*88e0*/  @P5 STG.E desc[UR36][R2.64+0x3e0], R11 ;  /* 0x0003e00b02005986 */ /* 0x0001e8000c101924 */
[----:B------:R1:W-:Y:S01]  /*88f0*/  @P4 STG.E desc[UR36][R4.64+0x3e4], R149 ;  /* 0x0003e49504004986 */ /* 0x0003e2000c101924 */
[----:B0-----:R-:W-:Y:S02]  /*8900*/  @P3 IMAD.MOV.U32 R2, RZ, RZ, R6 ;  /* 0x000000ffff023224 */ /* 0x001fe400078e0006 */
[----:B------:R-:W-:-:S05]  /*8910*/  @P3 IMAD.MOV.U32 R3, RZ, RZ, R7 ;  /* 0x000000ffff033224 */ /* 0x000fca00078e0007 */
[----:B------:R1:W-:Y:S04]  /*8920*/  @P3 STG.E desc[UR36][R2.64+0x3e0], R13 ;  /* 0x0003e00d02003986 */ /* 0x0003e8000c101924 */
[----:B------:R1:W-:Y:S02]  /*8930*/  @P1 STG.E desc[UR36][R6.64+0x3e4], R151 ;  /* 0x0003e49706001986 */ /* 0x0003e4000c101924 */
.L_x_286:
[----:B------:R-:W-:Y:S05]  /*8940*/  BSYNC B0 ;  /* 0x0000000000007941 */ /* 0x000fea0003800000 */
.L_x_32:
[----:B01----:R-:W2:Y:S01]  /*8950*/  LDL.64 R2, [R1] ;  /* 0x0000000001027983 */ /* 0x003ea20000100a00 */
[----:B------:R-:W-:Y:S01]  /*8960*/  ULDC.64 UR4, c[0x0][0x650] ;  /* 0x0001940000047ab9 */ /* 0x000fe20000000a00 */
[----:B------:R0:W-:Y:S01]  /*8970*/  SYNCS.ARRIVE.TRANS64.A1T0 RZ, [R160+UR45], RZ ;  /* 0x000000ffa0ff79a7 */ /* 0x0001e2000810002d */
[----:B------:R-:W-:Y:S01]  /*8980*/  PRMT R0, RZ, 0x7610, R0 ;  /* 0x00007610ff007816 */ /* 0x000fe20000000000 */
[----:B------:R-:W-:Y:S02]  /*8990*/  IMAD.MOV.U32 R19, RZ, RZ, -0x1 ;  /* 0xffffffffff137424 */ /* 0x000fe400078e00ff */
[----:B------:R-:W-:Y:S01]  /*89a0*/  IMAD.MOV.U32 R22, RZ, RZ, -0x1 ;  /* 0xffffffffff167424 */ /* 0x000fe200078e00ff */
[----:B--2---:R-:W-:-:S04]  /*89b0*/  LEA R18, P0, R2, R18, 0x1 ;  /* 0x0000001202127211 */ /* 0x004fc800078008ff */
[----:B------:R-:W-:Y:S01]  /*89c0*/  LEA.HI.X R17, R2, R17, R23, 0x1, P0 ;  /* 0x0000001102117211 */ /* 0x000fe200000f0c17 */
[----:B------:R-:W-:Y:S01]  /*89d0*/  IMAD.MOV.U32 R2, RZ, RZ, -0x1 ;  /* 0xffffffffff027424 */ /* 0x000fe200078e00ff */
[----:B------:R-:W-:-:S04]  /*89e0*/  ISETP.GE.U32.AND P0, PT, R18, UR4, PT ;  /* 0x0000000412007c0c */ /* 0x000fc8000bf06070 */
[----:B------:R-:W-:-:S13]  /*89f0*/  ISETP.GE.U32.AND.EX P0, PT, R17, UR5, PT, P0 ;  /* 0x0000000511007c0c */ /* 0x000fda000bf06100 */
[----:B0-----:R-:W-:Y:S05]  /*8a00*/  @P0 BRA `(.L_x_287) ;  /* 0x0000000400700947 */ /* 0x001fea0003800000 */
[----:B---3--:R-:W0:Y:S01]  /*8a10*/  S2R R10, SR_CTAID.X ;  /* 0x00000000000a7919 */ /* 0x008e220000002500 */
[----:B------:R-:W1:Y:S01]  /*8a20*/  LDC.64 R8, c[0x0][0x628] ;  /* 0x00018a00ff087b82 */ /* 0x000e620000000a00 */
[----:B------:R-:W-:Y:S01]  /*8a30*/  ULDC UR4, c[0x0][0x150] ;  /* 0x0000540000047ab9 */ /* 0x000fe20000000800 */
[----:B----4-:R-:W-:Y:S01]  /*8a40*/  IMAD.MOV.U32 R6, RZ, RZ, R18 ;  /* 0x000000ffff067224 */ /* 0x010fe200078e0012 */
[----:B------:R-:W2:Y:S01]  /*8a50*/  S2R R20, SR_CTAID.Y ;  /* 0x0000000000147919 */ /* 0x000ea20000002600 */
[----:B------:R-:W-:-:S04]  /*8a60*/  IMAD.MOV.U32 R7, RZ, RZ, R17 ;  /* 0x000000ffff077224 */ /* 0x000fc800078e0011 */
[----:B------:R-:W3:Y:S08]  /*8a70*/  LDC R15, c[0x0][0x144] ;  /* 0x00005100ff0f7b82 */ /* 0x000ef00000000800 */
[----:B------:R-:W4:Y:S08]  /*8a80*/  LDC R0, c[0x0][0x630] ;  /* 0x00018c00ff007b82 */ /* 0x000f300000000800 */
[----:B------:R-:W2:Y:S01]  /*8a90*/  LDC.64 R12, c[0x0][0x620] ;  /* 0x00018800ff0c7b82 */ /* 0x000ea20000000a00 */
[----:B-1----:R-:W-:-:S04]  /*8aa0*/  ISETP.NE.U32.AND P0, PT, R8, RZ, PT ;  /* 0x000000ff0800720c */ /* 0x002fc80003f05070 */
[----:B------:R-:W-:Y:S02]  /*8ab0*/  ISETP.NE.AND.EX P0, PT, R9, RZ, PT, P0 ;  /* 0x000000ff0900720c */ /* 0x000fe40003f05300 */
[----:B0-----:R-:W-:-:S05]  /*8ac0*/  I2FP.F32.U32 R2, R10 ;  /* 0x0000000a00027245 */ /* 0x001fca0000201000 */
[----:B------:R-:W-:-:S04]  /*8ad0*/  FMUL R2, R2, UR4 ;  /* 0x0000000402027c20 */ /* 0x000fc80008400000 */
[----:B------:R0:W1:Y:S02]  /*8ae0*/  F2I.U32.TRUNC.NTZ R14, R2 ;  /* 0x00000002000e7305 */ /* 0x000064000020f000 */
[----:B---34-:R-:W-:Y:S05]  /*8af0*/  @!P0 BRA `(.L_x_288) ;  /* 0x0000000000288947 */ /* 0x018fea0003800000 */
[----:B------:R-:W3:Y:S02]  /*8b00*/  LDC R3, c[0x0][0x634] ;  /* 0x00018d00ff037b82 */ /* 0x000ee40000000800 */
[----:B---3--:R-:W-:-:S05]  /*8b10*/  IADD3 R7, P0, R18, R3, RZ ;  /* 0x0000000312077210 */ /* 0x008fca0007f1e0ff */
[----:B------:R-:W-:-:S04]  /*8b20*/  IMAD.X R11, RZ, RZ, R17, P0 ;  /* 0x000000ffff0b7224 */ /* 0x000fc800000e0611 */
[----:B0-----:R-:W-:-:S04]  /*8b30*/  IMAD.WIDE.U32 R2, R11, R8, RZ ;  /* 0x000000080b027225 */ /* 0x001fc800078e00ff */
[----:B------:R-:W-:-:S04]  /*8b40*/  IMAD.WIDE.U32 R4, P0, R7, R9, R2 ;  /* 0x0000000907047225 */ /* 0x000fc80007800002 */
[----:B------:R-:W-:-:S04]  /*8b50*/  IMAD.WIDE.U32 R2, R7, R8, RZ ;  /* 0x0000000807027225 */ /* 0x000fc800078e00ff */
[----:B------:R-:W-:Y:S01]  /*8b60*/  IMAD.X R7, RZ, RZ, RZ, P0 ;  /* 0x000000ffff077224 */ /* 0x000fe200000e06ff */
[----:B------:R-:W-:Y:S01]  /*8b70*/  IADD3 RZ, P0, R3, R4, RZ ;  /* 0x0000000403ff7210 */ /* 0x000fe20007f1e0ff */
[----:B------:R-:W-:-:S04]  /*8b80*/  IMAD.MOV.U32 R6, RZ, RZ, R5 ;  /* 0x000000ffff067224 */ /* 0x000fc800078e0005 */
[----:B------:R-:W-:-:S08]  /*8b90*/  IMAD.WIDE.U32.X R6, R11, R9, R6, P0 ;  /* 0x000000090b067225 */ /* 0x000fd000000e0406 */
.L_x_288:
[----:B------:R-:W3:Y:S01]  /*8ba0*/  LDC.64 R26, c[0x0][0x640] ;  /* 0x00019000ff1a7b82 */ /* 0x000ee20000000a00 */
[-C--:B------:R-:W-:Y:S01]  /*8bb0*/  SHF.R.U64 R11, R6, R0.reuse, R7 ;  /* 0x00000000060b7219 */ /* 0x080fe20000001207 */
[----:B------:R-:W-:Y:S01]  /*8bc0*/  IMAD.MOV.U32 R19, RZ, RZ, R17 ;  /* 0x000000ffff137224 */ /* 0x000fe200078e0011 */
[----:B------:R-:W-:Y:S01]  /*8bd0*/  SHF.R.U32.HI R0, RZ, R0, R7 ;  /* 0x00000000ff007219 */ /* 0x000fe20000011607 */
[----:B-1----:R-:W-:Y:S01]  /*8be0*/  IMAD.MOV R14, RZ, RZ, -R14 ;  /* 0x000000ffff0e7224 */ /* 0x002fe200078e0a0e */
[----:B------:R-:W-:Y:S01]  /*8bf0*/  IADD3 R5, P0, RZ, -R11, RZ ;  /* 0x8000000bff057210 */ /* 0x000fe20007f1e0ff */
[----:B------:R-:W-:Y:S01]  /*8c00*/  ULDC UR4, c[0x0][0x154] ;  /* 0x0000550000047ab9 */ /* 0x000fe20000000800 */
[----:B------:R-:W-:Y:S01]  /*8c10*/  IMAD.MOV.U32 R7, RZ, RZ, 0x1 ;  /* 0x00000001ff077424 */ /* 0x000fe200078e00ff */
[----:B------:R-:W1:Y:S01]  /*8c20*/  LDC R4, c[0x0][0x618] ;  /* 0x00018600ff047b82 */ /* 0x000e620000000800 */
[----:B------:R-:W-:Y:S02]  /*8c30*/  IMAD R22, R15, R14, R10 ;  /* 0x0000000e0f167224 */ /* 0x000fe400078e020a */
[----:B------:R-:W-:-:S04]  /*8c40*/  IMAD.X R3, RZ, RZ, ~R0, P0 ;  /* 0x000000ffff037224 */ /* 0x000fc800000e0e00 */
[-C--:B--2---:R-:W-:Y:S01]  /*8c50*/  IMAD R0, R3, R12.reuse, RZ ;  /* 0x0000000c03007224 */ /* 0x084fe200078e02ff */
[----:B------:R-:W2:Y:S01]  /*8c60*/  LDC R6, c[0x0][0x608] ;  /* 0x00018200ff067b82 */ /* 0x000ea20000000800 */
[----:B0-----:R-:W-:-:S04]  /*8c70*/  IMAD.WIDE.U32 R2, R5, R12, R18 ;  /* 0x0000000c05027225 */ /* 0x001fc800078e0012 */
[----:B------:R-:W-:Y:S01]  /*8c80*/  IMAD R5, R5, R13, R0 ;  /* 0x0000000d05057224 */ /* 0x000fe200078e0200 */
[----:B------:R-:W-:Y:S02]  /*8c90*/  I2FP.F32.U32 R0, R20 ;  /* 0x0000001400007245 */ /* 0x000fe40000201000 */
[----:B------:R-:W0:Y:S01]  /*8ca0*/  LDC R24, c[0x0][0x658] ;  /* 0x00019600ff187b82 */ /* 0x000e220000000800 */
[----:B------:R-:W-:Y:S01]  /*8cb0*/  IMAD.IADD R3, R3, 0x1, R5 ;  /* 0x0000000103037824 */ /* 0x000fe200078e0205 */
[----:B---3--:R-:W-:Y:S01]  /*8cc0*/  ISETP.NE.U32.AND P0, PT, R26, RZ, PT ;  /* 0x000000ff1a00720c */ /* 0x008fe20003f05070 */
[----:B------:R-:W-:Y:S01]  /*8cd0*/  FMUL R0, R0, UR4 ;  /* 0x0000000400007c20 */ /* 0x000fe20008400000 */
[----:B------:R-:W-:Y:S02]  /*8ce0*/  IMAD.MOV.U32 R5, RZ, RZ, -0x1 ;  /* 0xffffffffff057424 */ /* 0x000fe400078e00ff */
[----:B------:R-:W-:Y:S01]  /*8cf0*/  ISETP.NE.AND.EX P0, PT, R27, RZ, PT, P0 ;  /* 0x000000ff1b00720c */ /* 0x000fe20003f05300 */
[----:B------:R3:W4:Y:S01]  /*8d00*/  F2I.U32.TRUNC.NTZ R12, R0 ;  /* 0x00000000000c7305 */ /* 0x000722000020f000 */
[----:B------:R-:W3:Y:S01]  /*8d10*/  LDC R15, c[0x0][0x148] ;  /* 0x00005200ff0f7b82 */ /* 0x000ee20000000800 */
[----:B-1----:R-:W-:-:S02]  /*8d20*/  SHF.R.U64 R10, R2, R4, R3 ;  /* 0x00000004020a7219 */ /* 0x002fc40000001203 */
[----:B------:R-:W-:-:S05]  /*8d30*/  SHF.R.U32.HI R3, RZ, R4, R3 ;  /* 0x00000004ff037219 */ /* 0x000fca0000011603 */
[----:B------:R-:W1:Y:S01]  /*8d40*/  LDC R14, c[0x0][0x600] ;  /* 0x00018000ff0e7b82 */ /* 0x000e620000000800 */
[-CC-:B--2---:R-:W-:Y:S02]  /*8d50*/  SHF.R.U64 R8, R10, R6.reuse, R3.reuse ;  /* 0x000000060a087219 */ /* 0x184fe40000001203 */
[----:B------:R-:W-:-:S05]  /*8d60*/  SHF.R.U32.HI R3, RZ, R6, R3 ;  /* 0x00000006ff037219 */ /* 0x000fca0000011603 */
[----:B------:R-:W2:Y:S01]  /*8d70*/  LDC R21, c[0x0][0x648] ;  /* 0x00019200ff157b82 */ /* 0x000ea20000000800 */
[-CC-:B0-----:R-:W-:Y:S02]  /*8d80*/  SHF.R.U64 R13, R8, R24.reuse, R3.reuse ;  /* 0x00000018080d7219 */ /* 0x181fe40000001203 */
[-C--:B------:R-:W-:Y:S02]  /*8d90*/  SHF.L.U32 R5, R5, R24.reuse, RZ ;  /* 0x0000001805057219 */ /* 0x080fe400000006ff */
[-C--:B------:R-:W-:Y:S01]  /*8da0*/  SHF.R.U32.HI R3, RZ, R24.reuse, R3 ;  /* 0x00000018ff037219 */ /* 0x080fe20000011603 */
[----:B------:R-:W-:Y:S01]  /*8db0*/  IMAD.MOV.U32 R2, RZ, RZ, R13 ;  /* 0x000000ffff027224 */ /* 0x000fe200078e000d */
[----:B------:R-:W-:Y:S01]  /*8dc0*/  SHF.L.U32 R24, R7, R24, RZ ;  /* 0x0000001807187219 */ /* 0x000fe200000006ff */
[----:B------:R-:W0:Y:S01]  /*8dd0*/  LDC R25, c[0x0][0x638] ;  /* 0x00018e00ff197b82 */ /* 0x000e220000000800 */
[----:B------:R-:W-:-:S07]  /*8de0*/  LOP3.LUT R19, RZ, R5, RZ, 0x33, !PT ;  /* 0x00000005ff137212 */ /* 0x000fce00078e33ff */
[----:B------:R-:W0:Y:S01]  /*8df0*/  LDC R28, c[0x0][0x610] ;  /* 0x00018400ff1c7b82 */ /* 0x000e220000000800 */
[----:B----4-:R-:W-:Y:S05]  /*8e00*/  @!P0 BRA `(.L_x_289) ;  /* 0x0000000000288947 */ /* 0x010fea0003800000 */
[----:B---3--:R-:W3:Y:S02]  /*8e10*/  LDC R0, c[0x0][0x64c] ;  /* 0x00019300ff007b82 */ /* 0x008ee40000000800 */
[----:B---3--:R-:W-:-:S05]  /*8e20*/  IADD3 R7, P0, R13, R0, RZ ;  /* 0x000000000d077210 */ /* 0x008fca0007f1e0ff */
        /* <DEDUP_REMOVED lines=8> */
.L_x_289:
[----:B------:R-:W4:Y:S01]  /*8eb0*/  LDC R4, c[0x0][0x65c] ;  /* 0x00019700ff047b82 */ /* 0x000f220000000800 */
[----:B--23--:R-:W-:Y:S01]  /*8ec0*/  SHF.R.U64 R0, R2, R21, R3 ;  /* 0x0000001502007219 */ /* 0x00cfe20000001203 */
[----:B-1----:R-:W-:Y:S01]  /*8ed0*/  VIADD R3, R14, 0xffffffff ;  /* 0xffffffff0e037836 */ /* 0x002fe20000000000 */
[----:B------:R-:W-:Y:S01]  /*8ee0*/  LOP3.LUT R19, R8, R19, RZ, 0xc0, !PT ;  /* 0x0000001308137212 */ /* 0x000fe200078ec0ff */
[----:B------:R-:W-:Y:S02]  /*8ef0*/  IMAD.MOV R12, RZ, RZ, -R12 ;  /* 0x000000ffff0c7224 */ /* 0x000fe400078e0a0c */
[----:B------:R-:W-:Y:S01]  /*8f00*/  IMAD.MOV R2, RZ, RZ, -R0 ;  /* 0x000000ffff027224 */ /* 0x000fe200078e0a00 */
[----:B------:R-:W-:Y:S01]  /*8f10*/  LOP3.LUT R3, R10, R3, RZ, 0xc0, !PT ;  /* 0x000000030a037212 */ /* 0x000fe200078ec0ff */
[----:B------:R-:W-:Y:S02]  /*8f20*/  IMAD R19, R24, R0, R19 ;  /* 0x0000000018137224 */ /* 0x000fe400078e0213 */
[----:B0-----:R-:W-:-:S04]  /*8f30*/  IMAD R0, R2, R25, R13 ;  /* 0x0000001902007224 */ /* 0x001fc800078e020d */
[----:B------:R-:W-:Y:S01]  /*8f40*/  IMAD R2, R0, R14, R3 ;  /* 0x0000000e00027224 */ /* 0x000fe200078e0203 */
[----:B----4-:R-:W-:Y:S01]  /*8f50*/  ISETP.NE.AND P0, PT, R4, 0x1, PT ;  /* 0x000000010400780c */ /* 0x010fe20003f05270 */
[----:B------:R-:W-:-:S05]  /*8f60*/  IMAD.MOV.U32 R4, RZ, RZ, 0x1 ;  /* 0x00000001ff047424 */ /* 0x000fca00078e00ff */
[----:B------:R-:W-:-:S07]  /*8f70*/  PRMT R0, R4, 0x7610, R0 ;  /* 0x0000761004007816 */ /* 0x000fce0000000000 */
[----:B------:R-:W-:-:S04]  /*8f80*/  @P0 IMAD R22, R15, R12, R20 ;  /* 0x0000000c0f160224 */ /* 0x000fc800078e0214 */
[----:B------:R-:W-:-:S05]  /*8f90*/  IMAD R19, R19, R28, R22 ;  /* 0x0000001c13137224 */ /* 0x000fca00078e0216 */
[----:B------:R-:W-:Y:S02]  /*8fa0*/  SEL R22, R2, R19, !P0 ;  /* 0x0000001302167207 */ /* 0x000fe40004000000 */
[----:B------:R-:W-:Y:S01]  /*8fb0*/  SEL R19, R19, R2, !P0 ;  /* 0x0000000213137207 */ /* 0x000fe20004000000 */
[----:B------:R-:W-:-:S07]  /*8fc0*/  IMAD.MOV.U32 R2, RZ, RZ, R11 ;  /* 0x000000ffff027224 */ /* 0x000fce00078e000b */
.L_x_287:
[----:B------:R-:W-:Y:S02]  /*8fd0*/  LOP3.LUT P0, RZ, R0, 0xff, RZ, 0xc0, !PT ;  /* 0x000000ff00ff7812 */ /* 0x000fe4000780c0ff */
[----:B------:R-:W-:-:S11]  /*8fe0*/  LOP3.LUT R171, R171, 0x1, RZ, 0x3c, !PT ;  /* 0x00000001abab7812 */ /* 0x000fd600078e3cff */
[----:B------:R-:W-:Y:S05]  /*8ff0*/  @P0 BRA `(.L_x_290) ;  /* 0xffffff84002c0947 */ /* 0x000fea000383ffff */
[----:B------:R-:W-:Y:S05]  /*9000*/  EXIT ;  /* 0x000000000000794d */ /* 0x000fea0003800000 */
.L_x_13:
[----:B------:R-:W-:-:S08]  /*9010*/  ISETP.NE.AND P0, PT, R0, RZ, PT ;  /* 0x000000ff0000720c */ /* 0x000fd00003f05270 */
[----:B0-----:R-:W0:-:S00]  /*9020*/  USETMAXREG.DEALLOC.CTAPOOL 0x28 ;  /* 0x00000028000079c8 */ /* 0x001e0000080e0500 */
[----:B------:R-:W-:Y:S05]  /*9030*/  @P0 EXIT ;  /* 0x000000000000094d */ /* 0x000fea0003800000 */
[----:B0-----:R-:W-:Y:S01]  /*9040*/  LOP3.LUT P0, RZ, R8, 0xff, RZ, 0xc0, !PT ;  /* 0x000000ff08ff7812 */ /* 0x001fe2000780c0ff */
[----:B------:R-:W-:Y:S02]  /*9050*/  IMAD.MOV.U32 R0, RZ, RZ, 0x1 ;  /* 0x00000001ff007424 */ /* 0x000fe400078e00ff */
[----:B------:R-:W-:-:S10]  /*9060*/  IMAD.MOV.U32 R7, RZ, RZ, RZ ;  /* 0x000000ffff077224 */ /* 0x000fd400078e00ff */
[----:B------:R-:W-:Y:S05]  /*9070*/  @!P0 BRA `(.L_x_291) ;  /* 0x0000000c00548947 */ /* 0x000fea0003800000 */
[----:B------:R-:W-:Y:S01]  /*9080*/  LOP3.LUT P0, RZ, R4, 0x1f, RZ, 0xc0, !PT ;  /* 0x0000001f04ff7812 */ /* 0x000fe2000780c0ff */
[----:B------:R-:W-:Y:S01]  /*9090*/  ULDC UR5, c[0x0][0x658] ;  /* 0x0001960000057ab9 */ /* 0x000fe20000000800 */
[----:B------:R-:W-:Y:S01]  /*90a0*/  UMOV UR6, 0xffffffff ;  /* 0xffffffff00067882 */ /* 0x000fe20000000000 */
[----:B------:R-:W-:Y:S01]  /*90b0*/  BSSY B0, `(.L_x_291) ;  /* 0x00000d1000007945 */ /* 0x000fe20003800000 */
[----:B------:R-:W-:Y:S01]  /*90c0*/  USHF.L.U32 UR6, UR6, UR5, URZ ;  /* 0x0000000506067299 */ /* 0x000fe2000800063f */
[C---:B------:R-:W-:Y:S01]  /*90d0*/  ISETP.NE.AND P2, PT, R3.reuse, RZ, PT ;  /* 0x000000ff0300720c */ /* 0x040fe20003f45270 */
[----:B------:R-:W-:Y:S01]  /*90e0*/  UMOV UR7, 0x1 ;  /* 0x0000000100077882 */ /* 0x000fe20000000000 */
[----:B------:R-:W-:Y:S01]  /*90f0*/  ISETP.NE.OR P0, PT, R3, RZ, !P0 ;  /* 0x000000ff0300720c */ /* 0x000fe20004705670 */
[----:B------:R-:W-:Y:S01]  /*9100*/  IMAD.MOV.U32 R8, RZ, RZ, 0x1 ;  /* 0x00000001ff087424 */ /* 0x000fe200078e00ff */
[----:B------:R-:W-:Y:S01]  /*9110*/  LOP3.LUT R6, R16, 0x2, RZ, 0xfc, !PT ;  /* 0x0000000210067812 */ /* 0x000fe200078efcff */
[----:B------:R-:W-:Y:S01]  /*9120*/  IMAD.MOV.U32 R0, RZ, RZ, 0x1 ;  /* 0x00000001ff007424 */ /* 0x000fe200078e00ff */
[----:B------:R-:W-:Y:S01]  /*9130*/  ULDC UR4, c[0x0][0x600] ;  /* 0x0001800000047ab9 */ /* 0x000fe20000000800 */
[----:B------:R-:W-:Y:S01]  /*9140*/  IMAD.MOV.U32 R7, RZ, RZ, RZ ;  /* 0x000000ffff077224 */ /* 0x000fe200078e00ff */
[----:B------:R-:W-:-:S02]  /*9150*/  USHF.L.U32 UR13, UR7, UR5, URZ ;  /* 0x00000005070d7299 */ /* 0x000fc4000800063f */
[----:B------:R-:W-:Y:S02]  /*9160*/  UIADD3 UR21, UR40, 0x1, URZ ;  /* 0x0000000128157890 */ /* 0x000fe4000fffe03f */
[----:B------:R-:W-:Y:S02]  /*9170*/  UIADD3 UR4, UR4, -0x1, URZ ;  /* 0xffffffff04047890 */ /* 0x000fe4000fffe03f */
[----:B------:R-:W-:Y:S01]  /*9180*/  ULOP3.LUT UR5, URZ, UR6, URZ, 0x33, !UPT ;  /* 0x000000063f057292 */ /* 0x000fe2000f8e333f */
[----:B------:R-:W-:-:S11]  /*9190*/  ULDC.64 UR22, c[0x0][0x198] ;  /* 0x0000660000167ab9 */ /* 0x000fd60000000a00 */
.L_x_303:
[----:B------:R-:W-:-:S03]  /*91a0*/  UMOV UR6, 0xffffffff ;  /* 0xffffffff00067882 */ /* 0x000fc60000000000 */
[----:B------:R-:W-:Y:S05]  /*91b0*/  BRA.DIV UR6, `(.L_x_292) ;  /* 0x0000001206847947 */ /* 0x000fea000b800000 */
[----:B------:R-:W-:-:S13]  /*91c0*/  ELECT P6, URZ, PT ;  /* 0x00000000003f782f */ /* 0x000fda00038c0000 */
.L_x_319:
[----:B------:R-:W0:Y:S01]  /*91d0*/  LDC R3, c[0x0][0x28c] ;  /* 0x0000a300ff037b82 */ /* 0x000e220000000800 */
[----:B------:R-:W-:Y:S01]  /*91e0*/  BSSY B1, `(.L_x_293) ;  /* 0x0000043000017945 */ /* 0x000fe20003800000 */
[----:B0-----:R-:W-:-:S13]  /*91f0*/  ISETP.LT.OR P6, PT, R3, 0x1, !P6 ;  /* 0x000000010300780c */ /* 0x001fda00077c1670 */
[----:B------:R-:W-:Y:S05]  /*9200*/  @P6 BRA `(.L_x_294) ;  /* 0x0000000400006947 */ /* 0x000fea0003800000 */
[----:B------:R-:W-:Y:S02]  /*9210*/  IMAD.SHL.U32 R19, R19, 0x40, RZ ;  /* 0x0000004013137824 */ /* 0x000fe400078e00ff */
[----:B------:R-:W-:Y:S02]  /*9220*/  IMAD.SHL.U32 R22, R22, 0x100, RZ ;  /* 0x0000010016167824 */ /* 0x000fe400078e00ff */
[----:B------:R-:W-:Y:S02]  /*9230*/  IMAD.MOV.U32 R12, RZ, RZ, RZ ;  /* 0x000000ffff0c7224 */ /* 0x000fe400078e00ff */
[----:B------:R-:W-:Y:S02]  /*9240*/  IMAD.U32 R13, RZ, RZ, UR21 ;  /* 0x00000015ff0d7e24 */ /* 0x000fe4000f8e00ff */
[----:B------:R-:W-:Y:S02]  /*9250*/  IMAD.MOV.U32 R3, RZ, RZ, R0 ;  /* 0x000000ffff037224 */ /* 0x000fe400078e0000 */
[----:B------:R-:W-:-:S07]  /*9260*/  IMAD.MOV.U32 R4, RZ, RZ, R7 ;  /* 0x000000ffff047224 */ /* 0x000fce00078e0007 */
.L_x_298:
[----:B------:R-:W0:Y:S01]  /*9270*/  S2R R10, SR_CgaCtaId ;  /* 0x00000000000a7919 */ /* 0x000e220000008800 */
[----:B------:R-:W-:Y:S01]  /*9280*/  MOV R5, 0x400 ;  /* 0x0000040000057802 */ /* 0x000fe20000000f00 */
[----:B------:R-:W1:Y:S03]  /*9290*/  @!P2 LDC R9, c[0x0][0x500] ;  /* 0x00014000ff09ab82 */ /* 0x000e660000000800 */
[----:B0-----:R-:W-:Y:S02]  /*92a0*/  LEA R11, R10, R5, 0x18 ;  /* 0x000000050a0b7211 */ /* 0x001fe400078ec0ff */
[----:B------:R-:W-:-:S03]  /*92b0*/  SHF.L.U32 R5, R3, 0x1f, RZ ;  /* 0x0000001f03057819 */ /* 0x000fc600000006ff */
[----:B------:R-:W-:-:S04]  /*92c0*/  IMAD R10, R4, 0x8, R11 ;  /* 0x00000008040a7824 */ /* 0x000fc800078e020b */
[----:B------:R-:W0:Y:S02]  /*92d0*/  SYNCS.PHASECHK.TRANS64.TRYWAIT P1, [R10+URZ+0x38], R5 ;  /* 0x000038050a0075a7 */ /* 0x000e24000802017f */
[----:B01----:R-:W-:Y:S05]  /*92e0*/  @!P1 BRA `(.L_x_295) ;  /* 0x0000001000589947 */ /* 0x003fea0003800000 */
.L_x_320:
[----:B0-----:R-:W-:Y:S01]  /*92f0*/  PRMT R5, R6, 0x9910, RZ ;  /* 0x0000991006057816 */ /* 0x001fe200000000ff */
[----:B------:R0:W-:Y:S03]  /*9300*/  @!P2 SYNCS.ARRIVE.TRANS64 RZ, [R10+URZ], R9 ;  /* 0x000000090affa9a7 */ /* 0x0001e6000800003f */
[----:B------:R-:W-:-:S13]  /*9310*/  ISETP.NE.AND P1, PT, R5, 0x2, PT ;  /* 0x000000020500780c */ /* 0x000fda0003f25270 */
[----:B0-----:R-:W-:Y:S05]  /*9320*/  @P1 BRA `(.L_x_296) ;  /* 0x0000000000041947 */ /* 0x001fea0003800000 */
[----:B------:R-:W-:Y:S01]  /*9330*/  BPT.TRAP 0x1 ;  /* 0x000000040000795c */ /* 0x000fe20000300000 */
.L_x_296:
[----:B------:R-:W-:Y:S05]  /*9340*/  @P0 BRA `(.L_x_297) ;  /* 0x0000000000040947 */ /* 0x000fea0003800000 */
[----:B------:R-:W-:Y:S01]  /*9350*/  BPT.TRAP 0x1 ;  /* 0x000000040000795c */ /* 0x000fe20000300000 */
.L_x_297:
[--C-:B------:R-:W-:Y:S01]  /*9360*/  IMAD R5, R4, 0x4000, R11.reuse ;  /* 0x0000400004057824 */ /* 0x100fe200078e020b */
[----:B------:R-:W-:Y:S01]  /*9370*/  R2UR UR34, R12 ;  /* 0x000000000c2272ca */ /* 0x000fe200000e0000 */
[----:B------:R-:W-:Y:S01]  /*9380*/  IMAD R11, R4, 0x10000, R11 ;  /* 0x00010000040b7824 */ /* 0x000fe200078e020b */
[----:B------:R-:W-:Y:S01]  /*9390*/  R2UR UR33, R10 ;  /* 0x000000000a2172ca */ /* 0x000fe200000e0000 */
[----:B------:R-:W-:Y:S01]  /*93a0*/  VIADD R13, R13, 0xffffffff ;  /* 0xffffffff0d0d7836 */ /* 0x000fe20000000000 */
[----:B------:R-:W-:Y:S01]  /*93b0*/  R2UR UR24, R5 ;  /* 0x00000000051872ca */ /* 0x000fe200000e0000 */
[----:B------:R-:W-:Y:S01]  /*93c0*/  UIADD3 UR6, UP0, UR22, 0xf0, URZ ;  /* 0x000000f016067890 */ /* 0x000fe2000ff1e03f */
[----:B------:R-:W-:Y:S01]  /*93d0*/  R2UR UR8, R11 ;  /* 0x000000000b0872ca */ /* 0x000fe200000e0000 */
[----:B------:R-:W-:Y:S01]  /*93e0*/  UIADD3 UR30, UP1, UR22, 0x1f0, URZ ;  /* 0x000001f0161e7890 */ /* 0x000fe2000ff3e03f */
[----:B------:R-:W-:Y:S01]  /*93f0*/  R2UR UR36, R2 ;  /* 0x00000000022472ca */ /* 0x000fe200000e0000 */
[----:B------:R-:W-:Y:S01]  /*9400*/  UIADD3.X UR7, URZ, UR23, URZ, UP0, !UPT ;  /* 0x000000173f077290 */ /* 0x000fe200087fe43f */
[----:B------:R-:W-:Y:S01]  /*9410*/  R2UR UR35, R19 ;  /* 0x00000000132372ca */ /* 0x000fe200000e0000 */
[----:B------:R-:W-:Y:S01]  /*9420*/  UIADD3.X UR31, URZ, UR23, URZ, UP1, !UPT ;  /* 0x000000173f1f7290 */ /* 0x000fe20008ffe43f */
[----:B------:R-:W-:Y:S01]  /*9430*/  R2UR UR19, R22 ;  /* 0x00000000161372ca */ /* 0x000fe200000e0000 */
[----:B------:R-:W-:Y:S01]  /*9440*/  UIADD3 UR26, UR34, 0x20, URZ ;  /* 0x00000020221a7890 */ /* 0x000fe2000fffe03f */
[----:B------:R-:W-:Y:S01]  /*9450*/  ISETP.GT.AND P3, PT, R13, 0x1, PT ;  /* 0x000000010d00780c */ /* 0x000fe20003f64270 */
[----:B------:R-:W-:Y:S01]  /*9460*/  VIADD R4, R4, 0x1 ;  /* 0x0000000104047836 */ /* 0x000fe20000000000 */
[----:B------:R-:W-:Y:S01]  /*9470*/  UMOV UR14, 0x0 ;  /* 0x00000000000e7882 */ /* 0x000fe20000000000 */
[----:B------:R-:W-:Y:S01]  /*9480*/  UIADD3 UR32, UR24, 0x180, URZ ;  /* 0x0000018018207890 */ /* 0x000fe2000fffe03f */
[----:B------:R-:W-:Y:S01]  /*9490*/  VIADD R12, R12, 0x40 ;  /* 0x000000400c0c7836 */ /* 0x000fe20000000000 */
[----:B------:R-:W-:Y:S01]  /*94a0*/  UIADD3 UR24, UR24, 0x2180, URZ ;  /* 0x0000218018187890 */ /* 0x000fe2000fffe03f */
[----:B------:R-:W-:Y:S01]  /*94b0*/  ISETP.NE.AND P1, PT, R4, 0x7, PT ;  /* 0x000000070400780c */ /* 0x000fe20003f25270 */
[----:B------:R-:W-:-:S02]  /*94c0*/  UIADD3 UR16, UR8, 0x1c180, URZ ;  /* 0x0001c18008107890 */ /* 0x000fc4000fffe03f */
[----:B------:R-:W-:Y:S01]  /*94d0*/  UIADD3 UR8, UR8, 0x24180, URZ ;  /* 0x0002418008087890 */ /* 0x000fe2000fffe03f */
[----:B------:R-:W-:Y:S01]  /*94e0*/  SEL R10, RZ, 0x1, P1 ;  /* 0x00000001ff0a7807 */ /* 0x000fe20000800000 */
[----:B------:R-:W-:Y:S01]  /*94f0*/  UMOV UR15, 0x10000000 ;  /* 0x10000000000f7882 */ /* 0x000fe20000000000 */
[----:B------:R-:W-:Y:S01]  /*9500*/  UMOV UR25, UR33 ;  /* 0x0000002100197c82 */ /* 0x000fe20008000000 */
[----:B------:R-:W-:Y:S01]  /*9510*/  UMOV UR28, UR36 ;  /* 0x00000024001c7c82 */ /* 0x000fe20008000000 */
[----:B------:R-:W-:Y:S01]  /*9520*/  UMOV UR27, UR35 ;  /* 0x00000023001b7c82 */ /* 0x000fe20008000000 */
[----:B------:R-:W-:Y:S01]  /*9530*/  UMOV UR17, UR33 ;  /* 0x0000002100117c82 */ /* 0x000fe20008000000 */
[----:B------:R-:W-:Y:S01]  /*9540*/  UMOV UR18, UR34 ;  /* 0x0000002200127c82 */ /* 0x000fe20008000000 */
[----:B------:R-:W-:Y:S01]  /*9550*/  UMOV UR20, UR36 ;  /* 0x0000002400147c82 */ /* 0x000fe20008000000 */
[----:B------:R0:W-:Y:S01]  /*9560*/  UTMALDG.3D [UR32], [UR6], desc[UR14] ;  /* 0x00000e20060075b4 */ /* 0x0001e20008011000 */
[----:B------:R-:W-:Y:S01]  /*9570*/  UMOV UR9, UR33 ;  /* 0x0000002100097c82 */ /* 0x000fe20008000000 */
[----:B------:R-:W-:Y:S01]  /*9580*/  UMOV UR11, UR19 ;  /* 0x00000013000b7c82 */ /* 0x000fe20008000000 */
[----:B------:R-:W-:Y:S01]  /*9590*/  UMOV UR12, UR36 ;  /* 0x00000024000c7c82 */ /* 0x000fe20008000000 */
[----:B------:R-:W-:Y:S01]  /*95a0*/  UMOV UR10, UR26 ;  /* 0x0000001a000a7c82 */ /* 0x000fe20008000000 */
[----:B------:R-:W-:-:S02]  /*95b0*/  LOP3.LUT R3, R3, R10, RZ, 0x3c, !PT ;  /* 0x0000000a03037212 */ /* 0x000fc400078e3cff */
[----:B------:R-:W-:Y:S01]  /*95c0*/  SEL R4, R4, RZ, P1 ;  /* 0x000000ff04047207 */ /* 0x000fe20000800000 */
[----:B------:R0:W-:Y:S01]  /*95d0*/  UTMALDG.3D [UR24], [UR6], desc[UR14] ;  /* 0x00000e18060075b4 */ /* 0x0001e20008011000 */
[----:B------:R0:W-:Y:S01]  /*95e0*/  UTMALDG.3D [UR16], [UR30], desc[UR14] ;  /* 0x00000e101e0075b4 */ /* 0x0001e20008011000 */
[----:B------:R0:W-:Y:S02]  /*95f0*/  UTMALDG.3D [UR8], [UR30], desc[UR14] ;  /* 0x00000e081e0075b4 */ /* 0x0001e40008011000 */
[----:B0-----:R-:W-:Y:S05]  /*9600*/  @P3 BRA `(.L_x_298) ;  /* 0xfffffffc00183947 */ /* 0x001fea000383ffff */
.L_x_294:
[----:B------:R-:W-:Y:S05]  /*9610*/  BSYNC B1 ;  /* 0x0000000000017941 */ /* 0x000fea0003800000 */
.L_x_293:
[----:B------:R-:W2:Y:S01]  /*9620*/  LDL.64 R10, [R1] ;  /* 0x00000000010a7983 */ /* 0x000ea20000100a00 */
[----:B------:R-:W-:Y:S01]  /*9630*/  LOP3.LUT P4, RZ, R8, 0xff, RZ, 0xc0, !PT ;  /* 0x000000ff08ff7812 */ /* 0x000fe2000788c0ff */
[----:B------:R-:W-:Y:S01]  /*9640*/  VIADD R4, R7, UR40 ;  /* 0x0000002807047c36 */ /* 0x000fe20008000000 */
[----:B------:R-:W-:Y:S01]  /*9650*/  ULDC.64 UR6, c[0x0][0x650] ;  /* 0x0001940000067ab9 */ /* 0x000fe20000000a00 */
[----:B------:R-:W-:Y:S01]  /*9660*/  IMAD.U32 R7, RZ, RZ, UR40 ;  /* 0x00000028ff077e24 */ /* 0x000fe2000f8e00ff */
[----:B------:R-:W-:Y:S01]  /*9670*/  UISETP.GE.U32.AND UP0, UPT, UR40, 0x7, UPT ;  /* 0x000000072800788c */ /* 0x000fe2000bf06070 */
[C---:B------:R-:W-:Y:S01]  /*9680*/  IMAD.WIDE.U32 R2, R4.reuse, 0x24924925, RZ ;  /* 0x2492492504027825 */ /* 0x040fe200078e00ff */
[C---:B------:R-:W-:Y:S01]  /*9690*/  ISETP.GT.U32.AND P1, PT, R4.reuse, 0x6, PT ;  /* 0x000000060400780c */ /* 0x040fe20003f24070 */
[----:B------:R-:W-:Y:S02]  /*96a0*/  BSSY B1, `(.L_x_299) ;  /* 0x000006f000017945 */ /* 0x000fe40003800000 */
[----:B------:R-:W-:Y:S01]  /*96b0*/  IMAD.IADD R2, R4, 0x1, -R3 ;  /* 0x0000000104027824 */ /* 0x000fe200078e0a03 */
[----:B------:R-:W-:Y:S01]  /*96c0*/  ISETP.LT.U32.AND P1, PT, R7, 0x7, P1 ;  /* 0x000000070700780c */ /* 0x000fe20000f21070 */
[----:B------:R-:W-:Y:S01]  /*96d0*/  IMAD.MOV.U32 R19, RZ, RZ, -0x1 ;  /* 0xffffffffff137424 */ /* 0x000fe200078e00ff */
[----:B------:R-:W-:Y:S01]  /*96e0*/  PLOP3.LUT P3, PT, PT, PT, UP0, 0x80, 0x0 ;  /* 0x000000000000781c */ /* 0x000fe20003f6f008 */
[----:B------:R-:W0:Y:S01]  /*96f0*/  @P4 S2R R8, SR_CgaCtaId ;  /* 0x0000000000084919 */ /* 0x000e220000008800 */
[----:B------:R-:W-:Y:S01]  /*9700*/  @P4 MOV R5, 0x400 ;  /* 0x0000040000054802 */ /* 0x000fe20000000f00 */
[----:B------:R-:W-:Y:S01]  /*9710*/  IMAD.MOV.U32 R22, RZ, RZ, -0x1 ;  /* 0xffffffffff167424 */ /* 0x000fe200078e00ff */
[----:B------:R-:W-:-:S02]  /*9720*/  LEA.HI R2, R2, R3, RZ, 0x1f ;  /* 0x0000000302027211 */ /* 0x000fc400078ff8ff */
[----:B------:R-:W-:Y:S02]  /*9730*/  PRMT R3, RZ, 0x7610, R3 ;  /* 0x00007610ff037816 */ /* 0x000fe40000000003 */
[----:B------:R-:W-:Y:S01]  /*9740*/  SHF.R.U32.HI R7, RZ, 0x2, R2 ;  /* 0x00000002ff077819 */ /* 0x000fe20000011602 */
[----:B------:R-:W-:Y:S01]  /*9750*/  IMAD.MOV.U32 R2, RZ, RZ, -0x1 ;  /* 0xffffffffff027424 */ /* 0x000fe200078e00ff */
[----:B0-----:R-:W-:Y:S02]  /*9760*/  @P4 LEA R8, R8, R5, 0x18 ;  /* 0x0000000508084211 */ /* 0x001fe400078ec0ff */
[----:B------:R-:W-:Y:S02]  /*9770*/  SEL R5, RZ, 0x1, !P1 ;  /* 0x00000001ff057807 */ /* 0x000fe40004800000 */
[----:B------:R0:W-:Y:S02]  /*9780*/  @P4 SYNCS.ARRIVE.TRANS64.A1T0 RZ, [R8+URZ+0xa8], RZ ;  /* 0x0000a8ff08ff49a7 */ /* 0x0001e4000810003f */
[----:B------:R-:W-:-:S04]  /*9790*/  LOP3.LUT R0, R0, R5, RZ, 0x3c, !PT ;  /* 0x0000000500007212 */ /* 0x000fc800078e3cff */
[----:B------:R-:W-:Y:S01]  /*97a0*/  @P3 LOP3.LUT R0, R0, 0x1, R7, 0x78, !PT ;  /* 0x0000000100003812 */ /* 0x000fe200078e7807 */
[----:B------:R-:W-:Y:S01]  /*97b0*/  IMAD R7, R7, -0x7, R4 ;  /* 0xfffffff907077824 */ /* 0x000fe200078e0204 */
[----:B0-----:R-:W-:Y:S02]  /*97c0*/  PRMT R8, RZ, 0x7610, R8 ;  /* 0x00007610ff087816 */ /* 0x001fe40000000008 */
[----:B--2---:R-:W-:-:S05]  /*97d0*/  IADD3 R18, P1, R18, R10, RZ ;  /* 0x0000000a12127210 */ /* 0x004fca0007f3e0ff */
[----:B------:R-:W-:Y:S01]  /*97e0*/  IMAD.X R17, R17, 0x1, R23, P1 ;  /* 0x0000000111117824 */ /* 0x000fe200008e0617 */
[----:B------:R-:W-:-:S04]  /*97f0*/  ISETP.GE.U32.AND P1, PT, R18, UR6, PT ;  /* 0x0000000612007c0c */ /* 0x000fc8000bf26070 */
[----:B------:R-:W-:-:S13]  /*9800*/  ISETP.GE.U32.AND.EX P1, PT, R17, UR7, PT, P1 ;  /* 0x0000000711007c0c */ /* 0x000fda000bf26110 */
[----:B------:R-:W-:Y:S05]  /*9810*/  @P1 BRA `(.L_x_300) ;  /* 0x00000004005c1947 */ /* 0x000fea0003800000 */
[----:B------:R-:W0:Y:S01]  /*9820*/  S2R R11, SR_CTAID.X ;  /* 0x00000000000b7919 */ /* 0x000e220000002500 */
[----:B------:R-:W-:Y:S01]  /*9830*/  ULDC.64 UR6, c[0x0][0x628] ;  /* 0x00018a0000067ab9 */ /* 0x000fe20000000a00 */
[----:B------:R-:W1:Y:S01]  /*9840*/  LDC R12, c[0x0][0x144] ;  /* 0x00005100ff0c7b82 */ /* 0x000e620000000800 */
[----:B------:R-:W-:Y:S01]  /*9850*/  ISETP.NE.U32.AND P1, PT, RZ, UR6, PT ;  /* 0x00000006ff007c0c */ /* 0x000fe2000bf25070 */
[----:B------:R-:W2:Y:S01]  /*9860*/  S2R R9, SR_CTAID.Y ;  /* 0x0000000000097919 */ /* 0x000ea20000002600 */
[----:B------:R-:W-:Y:S01]  /*9870*/  ULDC UR8, c[0x0][0x150] ;  /* 0x0000540000087ab9 */ /* 0x000fe20000000800 */
[----:B------:R-:W-:Y:S01]  /*9880*/  ULDC UR9, c[0x0][0x630] ;  /* 0x00018c0000097ab9 */ /* 0x000fe20000000800 */
[----:B------:R-:W-:Y:S01]  /*9890*/  ISETP.NE.AND.EX P1, PT, RZ, UR7, PT, P1 ;  /* 0x00000007ff007c0c */ /* 0x000fe2000bf25310 */
[----:B------:R-:W-:Y:S01]  /*98a0*/  IMAD.MOV.U32 R2, RZ, RZ, R18 ;  /* 0x000000ffff027224 */ /* 0x000fe200078e0012 */
[----:B0-----:R-:W-:-:S05]  /*98b0*/  I2FP.F32.U32 R3, R11 ;  /* 0x0000000b00037245 */ /* 0x001fca0000201000 */
[----:B------:R-:W-:Y:S01]  /*98c0*/  FMUL R14, R3, UR8 ;  /* 0x00000008030e7c20 */ /* 0x000fe20008400000 */
[----:B------:R-:W-:-:S05]  /*98d0*/  IMAD.MOV.U32 R3, RZ, RZ, R17 ;  /* 0x000000ffff037224 */ /* 0x000fca00078e0011 */
[----:B--2---:R-:W-:Y:S05]  /*98e0*/  @!P1 BRA `(.L_x_301) ;  /* 0x0000000000289947 */ /* 0x004fea0003800000 */
[----:B------:R-:W-:Y:S02]  /*98f0*/  ULDC UR8, c[0x0][0x634] ;  /* 0x00018d0000087ab9 */ /* 0x000fe40000000800 */
[----:B------:R-:W-:-:S05]  /*9900*/  IADD3 R3, P1, R18, UR8, RZ ;  /* 0x0000000812037c10 */ /* 0x000fca000ff3e0ff */
[----:B------:R-:W-:-:S04]  /*9910*/  IMAD.X R13, RZ, RZ, R17, P1 ;  /* 0x000000ffff0d7224 */ /* 0x000fc800008e0611 */
[----:B------:R-:W-:-:S04]  /*9920*/  IMAD.WIDE.U32 R4, R13, UR6, RZ ;  /* 0x000000060d047c25 */ /* 0x000fc8000f8e00ff */
[----:B------:R-:W-:-:S04]  /*9930*/  IMAD.WIDE.U32 R4, P1, R3, UR7, R4 ;  /* 0x0000000703047c25 */ /* 0x000fc8000f820004 */
[----:B------:R-:W-:-:S04]  /*9940*/  IMAD.WIDE.U32 R2, R3, UR6, RZ ;  /* 0x0000000603027c25 */ /* 0x000fc8000f8e00ff */
[----:B------:R-:W-:Y:S01]  /*9950*/  IMAD.MOV.U32 R2, RZ, RZ, R5 ;  /* 0x000000ffff027224 */ /* 0x000fe200078e0005 */
[----:B------:R-:W-:Y:S01]  /*9960*/  IADD3 RZ, P3, R3, R4, RZ ;  /* 0x0000000403ff7210 */ /* 0x000fe20007f7e0ff */
[----:B------:R-:W-:-:S04]  /*9970*/  IMAD.X R3, RZ, RZ, RZ, P1 ;  /* 0x000000ffff037224 */ /* 0x000fc800008e06ff */
[----:B------:R-:W-:-:S08]  /*9980*/  IMAD.WIDE.U32.X R2, R13, UR7, R2, P3 ;  /* 0x000000070d027c25 */ /* 0x000fd000098e0402 */
.L_x_301:
[--C-:B------:R-:W-:Y:S01]  /*9990*/  SHF.R.U64 R10, R2, UR9, R3.reuse ;  /* 0x00000009020a7c19 */ /* 0x100fe20008001203 */
[----:B------:R-:W0:Y:S01]  /*99a0*/  F2I.U32.TRUNC.NTZ R14, R14 ;  /* 0x0000000e000e7305 */ /* 0x000e22000020f000 */
[----:B------:R-:W-:Y:S01]  /*99b0*/  SHF.R.U32.HI R2, RZ, UR9, R3 ;  /* 0x00000009ff027c19 */ /* 0x000fe20008011603 */
[----:B------:R-:W-:Y:S01]  /*99c0*/  ULDC.64 UR6, c[0x0][0x620] ;  /* 0x0001880000067ab9 */ /* 0x000fe20000000a00 */
[----:B------:R-:W-:Y:S01]  /*99d0*/  IADD3 R5, P1, RZ, -R10, RZ ;  /* 0x8000000aff057210 */ /* 0x000fe20007f3e0ff */
[----:B------:R-:W-:Y:S01]  /*99e0*/  IMAD.MOV.U32 R3, RZ, RZ, R17 ;  /* 0x000000ffff037224 */ /* 0x000fe200078e0011 */
[----:B------:R-:W-:-:S03]  /*99f0*/  ULDC.64 UR8, c[0x0][0x640] ;  /* 0x0001900000087ab9 */ /* 0x000fc60000000a00 */
[----:B------:R-:W-:Y:S01]  /*9a00*/  IMAD.X R2, RZ, RZ, ~R2, P1 ;  /* 0x000000ffff027224 */ /* 0x000fe200008e0e02 */
[----:B------:R-:W-:-:S03]  /*9a10*/  ISETP.NE.U32.AND P1, PT, RZ, UR8, PT ;  /* 0x00000008ff007c0c */ /* 0x000fc6000bf25070 */
[----:B------:R-:W-:Y:S01]  /*9a20*/  IMAD R4, R2, UR6, RZ ;  /* 0x0000000602047c24 */ /* 0x000fe2000f8e02ff */
[----:B------:R-:W-:Y:S01]  /*9a30*/  ISETP.NE.AND.EX P1, PT, RZ, UR9, PT, P1 ;  /* 0x00000009ff007c0c */ /* 0x000fe2000bf25310 */
[----:B------:R-:W-:-:S04]  /*9a40*/  IMAD.MOV.U32 R2, RZ, RZ, R18 ;  /* 0x000000ffff027224 */ /* 0x000fc800078e0012 */
[----:B------:R-:W-:Y:S01]  /*9a50*/  IMAD.WIDE.U32 R2, R5, UR6, R2 ;  /* 0x0000000605027c25 */ /* 0x000fe2000f8e0002 */
[----:B------:R-:W-:-:S03]  /*9a60*/  ULDC UR6, c[0x0][0x618] ;  /* 0x0001860000067ab9 */ /* 0x000fc60000000800 */
[----:B------:R-:W-:Y:S01]  /*9a70*/  IMAD R5, R5, UR7, R4 ;  /* 0x0000000705057c24 */ /* 0x000fe2000f8e0204 */
[----:B------:R-:W-:Y:S01]  /*9a80*/  ULDC UR7, c[0x0][0x154] ;  /* 0x0000550000077ab9 */ /* 0x000fe20000000800 */
[----:B0-----:R-:W-:Y:S02]  /*9a90*/  IMAD.MOV R4, RZ, RZ, -R14 ;  /* 0x000000ffff047224 */ /* 0x001fe400078e0a0e */
[----:B------:R-:W0:Y:S01]  /*9aa0*/  LDC R14, c[0x0][0x148] ;  /* 0x00005200ff0e7b82 */ /* 0x000e220000000800 */
[----:B------:R-:W-:Y:S02]  /*9ab0*/  IMAD.IADD R3, R3, 0x1, R5 ;  /* 0x0000000103037824 */ /* 0x000fe400078e0205 */
[----:B-1----:R-:W-:Y:S01]  /*9ac0*/  IMAD R11, R12, R4, R11 ;  /* 0x000000040c0b7224 */ /* 0x002fe200078e020b */
[----:B------:R-:W-:Y:S02]  /*9ad0*/  I2FP.F32.U32 R4, R9 ;  /* 0x0000000900047245 */ /* 0x000fe40000201000 */
[----:B------:R-:W-:-:S02]  /*9ae0*/  SHF.R.U64 R12, R2, UR6, R3 ;  /* 0x00000006020c7c19 */ /* 0x000fc40008001203 */
[----:B------:R-:W-:Y:S01]  /*9af0*/  SHF.R.U32.HI R3, RZ, UR6, R3 ;  /* 0x00000006ff037c19 */ /* 0x000fe20008011603 */
[----:B------:R-:W-:Y:S01]  /*9b00*/  FMUL R4, R4, UR7 ;  /* 0x0000000704047c20 */ /* 0x000fe20008400000 */
[----:B------:R-:W-:Y:S02]  /*9b10*/  ULDC UR6, c[0x0][0x608] ;  /* 0x0001820000067ab9 */ /* 0x000fe40000000800 */
[--C-:B------:R-:W-:Y:S01]  /*9b20*/  SHF.R.U64 R15, R12, UR6, R3.reuse ;  /* 0x000000060c0f7c19 */ /* 0x100fe20008001203 */
[----:B------:R1:W2:Y:S01]  /*9b30*/  F2I.U32.TRUNC.NTZ R20, R4 ;  /* 0x0000000400147305 */ /* 0x0002a2000020f000 */
[----:B------:R-:W-:Y:S01]  /*9b40*/  SHF.R.U32.HI R2, RZ, UR6, R3 ;  /* 0x00000006ff027c19 */ /* 0x000fe20008011603 */
[----:B------:R-:W-:-:S03]  /*9b50*/  ULDC UR6, c[0x0][0x658] ;  /* 0x0001960000067ab9 */ /* 0x000fc60000000800 */
[--C-:B------:R-:W-:Y:S02]  /*9b60*/  SHF.R.U64 R13, R15, UR6, R2.reuse ;  /* 0x000000060f0d7c19 */ /* 0x100fe40008001202 */
[----:B------:R-:W-:-:S03]  /*9b70*/  SHF.R.U32.HI R19, RZ, UR6, R2 ;  /* 0x00000006ff137c19 */ /* 0x000fc60008011602 */
[----:B------:R-:W-:Y:S02]  /*9b80*/  IMAD.MOV.U32 R2, RZ, RZ, R13 ;  /* 0x000000ffff027224 */ /* 0x000fe400078e000d */
[----:B------:R-:W-:Y:S01]  /*9b90*/  IMAD.MOV.U32 R3, RZ, RZ, R19 ;  /* 0x000000ffff037224 */ /* 0x000fe200078e0013 */
[----:B-1----:R-:W-:Y:S06]  /*9ba0*/  @!P1 BRA `(.L_x_302) ;  /* 0x0000000000289947 */ /* 0x002fec0003800000 */
        /* <DEDUP_REMOVED lines=10> */
.L_x_302:
[----:B------:R-:W1:Y:S01]  /*9c50*/  LDC R4, c[0x0][0x65c] ;  /* 0x00019700ff047b82 */ /* 0x000e620000000800 */
[----:B------:R-:W-:Y:S01]  /*9c60*/  ULDC UR6, c[0x0][0x648] ;  /* 0x0001920000067ab9 */ /* 0x000fe20000000800 */
[----:B------:R-:W-:Y:S01]  /*9c70*/  LOP3.LUT R15, R15, UR5, RZ, 0xc0, !PT ;  /* 0x000000050f0f7c12 */ /* 0x000fe2000f8ec0ff */
[----:B--2---:R-:W-:Y:S01]  /*9c80*/  IMAD.MOV R20, RZ, RZ, -R20 ;  /* 0x000000ffff147224 */ /* 0x004fe200078e0a14 */
[----:B------:R-:W-:Y:S01]  /*9c90*/  SHF.R.U64 R2, R2, UR6, R3 ;  /* 0x0000000602027c19 */ /* 0x000fe20008001203 */
[----:B------:R-:W-:Y:S01]  /*9ca0*/  ULDC UR6, c[0x0][0x638] ;  /* 0x00018e0000067ab9 */ /* 0x000fe20000000800 */
[----:B------:R-:W-:Y:S01]  /*9cb0*/  LOP3.LUT R12, R12, UR4, RZ, 0xc0, !PT ;  /* 0x000000040c0c7c12 */ /* 0x000fe2000f8ec0ff */
[----:B------:R-:W-:Y:S01]  /*9cc0*/  ULDC UR7, c[0x0][0x610] ;  /* 0x0001840000077ab9 */ /* 0x000fe20000000800 */
[----:B------:R-:W-:Y:S01]  /*9cd0*/  IMAD.MOV.U32 R3, RZ, RZ, 0x1 ;  /* 0x00000001ff037424 */ /* 0x000fe200078e00ff */
[----:B-1----:R-:W-:Y:S01]  /*9ce0*/  ISETP.NE.AND P1, PT, R4, 0x1, PT ;  /* 0x000000010400780c */ /* 0x002fe20003f25270 */
[----:B------:R-:W-:-:S02]  /*9cf0*/  IMAD.MOV R4, RZ, RZ, -R2 ;  /* 0x000000ffff047224 */ /* 0x000fc400078e0a02 */
[----:B------:R-:W-:Y:S02]  /*9d00*/  IMAD R2, R2, UR13, R15 ;  /* 0x0000000d02027c24 */ /* 0x000fe4000f8e020f */
[----:B------:R-:W-:Y:S01]  /*9d10*/  IMAD R13, R4, UR6, R13 ;  /* 0x00000006040d7c24 */ /* 0x000fe2000f8e020d */
[----:B------:R-:W-:-:S07]  /*9d20*/  ULDC UR6, c[0x0][0x600] ;  /* 0x0001800000067ab9 */ /* 0x000fce0000000800 */
[----:B0-----:R-:W-:-:S04]  /*9d30*/  @P1 IMAD R11, R14, R20, R9 ;  /* 0x000000140e0b1224 */ /* 0x001fc800078e0209 */
[----:B------:R-:W-:Y:S02]  /*9d40*/  IMAD R11, R2, UR7, R11 ;  /* 0x00000007020b7c24 */ /* 0x000fe4000f8e020b */
[----:B------:R-:W-:-:S05]  /*9d50*/  IMAD R2, R13, UR6, R12 ;  /* 0x000000060d027c24 */ /* 0x000fca000f8e020c */
[----:B------:R-:W-:Y:S02]  /*9d60*/  SEL R22, R2, R11, !P1 ;  /* 0x0000000b02167207 */ /* 0x000fe40004800000 */
[----:B------:R-:W-:Y:S01]  /*9d70*/  SEL R19, R11, R2, !P1 ;  /* 0x000000020b137207 */ /* 0x000fe20004800000 */
[----:B------:R-:W-:-:S07]  /*9d80*/  IMAD.MOV.U32 R2, RZ, RZ, R10 ;  /* 0x000000ffff027224 */ /* 0x000fce00078e000a */
.L_x_300:
[----:B------:R-:W-:Y:S05]  /*9d90*/  BSYNC B1 ;  /* 0x0000000000017941 */ /* 0x000fea0003800000 */
.L_x_299:
[----:B------:R-:W-:-:S13]  /*9da0*/  LOP3.LUT P1, RZ, R3, 0xff, RZ, 0xc0, !PT ;  /* 0x000000ff03ff7812 */ /* 0x000fda000782c0ff */
[----:B------:R-:W-:Y:S05]  /*9db0*/  @P1 BRA `(.L_x_303) ;  /* 0xfffffff000f81947 */ /* 0x000fea000383ffff */
[----:B------:R-:W-:Y:S05]  /*9dc0*/  BSYNC B0 ;  /* 0x0000000000007941 */ /* 0x000fea0003800000 */
.L_x_291:
[----:B------:R-:W-:-:S03]  /*9dd0*/  UMOV UR6, 0xffffffff ;  /* 0xffffffff00067882 */ /* 0x000fc60000000000 */
[----:B------:R-:W-:Y:S05]  /*9de0*/  BRA.DIV UR6, `(.L_x_304) ;  /* 0x0000000606ac7947 */ /* 0x000fea000b800000 */
[----:B------:R-:W-:-:S13]  /*9df0*/  ELECT P6, URZ, PT ;  /* 0x00000000003f782f */ /* 0x000fda00038c0000 */
.L_x_323:
[----:B------:R-:W-:Y:S04]  /*9e00*/  BSSY B0, `(.L_x_305) ;  /* 0x0000046000007945 */ /* 0x000fe80003800000 */
[----:B------:R-:W-:Y:S05]  /*9e10*/  @!P6 BRA `(.L_x_306) ;  /* 0x000000040010e947 */ /* 0x000fea0003800000 */
[----:B------:R-:W-:-:S04]  /*9e20*/  LOP3.LUT R16, R16, 0x2, RZ, 0xfc, !PT ;  /* 0x0000000210107812 */ /* 0x000fc800078efcff */
[----:B------:R-:W-:-:S13]  /*9e30*/  ISETP.NE.AND P0, PT, R16, 0x3, PT ;  /* 0x000000031000780c */ /* 0x000fda0003f05270 */
[----:B------:R-:W-:Y:S05]  /*9e40*/  @!P0 BRA `(.L_x_307) ;  /* 0x0000000000048947 */ /* 0x000fea0003800000 */
[----:B------:R-:W-:Y:S01]  /*9e50*/  BPT.TRAP 0x1 ;  /* 0x000000040000795c */ /* 0x000fe20000300000 */
.L_x_307:
[----:B------:R-:W0:Y:S01]  /*9e60*/  S2R R3, SR_CgaCtaId ;  /* 0x0000000000037919 */ /* 0x000e220000008800 */
[----:B------:R-:W-:Y:S02]  /*9e70*/  MOV R2, 0x400 ;  /* 0x0000040000027802 */ /* 0x000fe40000000f00 */
[----:B------:R-:W-:Y:S02]  /*9e80*/  SHF.L.U32 R4, R0, 0x1f, RZ ;  /* 0x0000001f00047819 */ /* 0x000fe400000006ff */
[----:B0-----:R-:W-:-:S05]  /*9e90*/  LEA R2, R3, R2, 0x18 ;  /* 0x0000000203027211 */ /* 0x001fca00078ec0ff */
[----:B------:R-:W-:-:S04]  /*9ea0*/  VIADD R2, R2, 0x38 ;  /* 0x0000003802027836 */ /* 0x000fc80000000000 */
[C---:B------:R-:W-:Y:S02]  /*9eb0*/  IMAD R9, R7.reuse, 0x8, R2 ;  /* 0x0000000807097824 */ /* 0x040fe400078e0202 */
[----:B------:R-:W-:Y:S02]  /*9ec0*/  VIADD R7, R7, 0x1 ;  /* 0x0000000107077836 */ /* 0x000fe40000000000 */
[----:B------:R-:W0:Y:S03]  /*9ed0*/  SYNCS.PHASECHK.TRANS64.TRYWAIT P0, [R9+URZ], R4 ;  /* 0x00000004090075a7 */ /* 0x000e26000800017f */
[----:B------:R-:W-:-:S04]  /*9ee0*/  ISETP.NE.AND P1, PT, R7, 0x7, PT ;  /* 0x000000070700780c */ /* 0x000fc80003f25270 */
[----:B------:R-:W-:Y:S02]  /*9ef0*/  SEL R3, RZ, 0x1, P1 ;  /* 0x00000001ff037807 */ /* 0x000fe40000800000 */
[----:B------:R-:W-:Y:S02]  /*9f00*/  SEL R7, R7, RZ, P1 ;  /* 0x000000ff07077207 */ /* 0x000fe40000800000 */
[----:B------:R-:W-:-:S03]  /*9f10*/  LOP3.LUT R6, R0, R3, RZ, 0x3c, !PT ;  /* 0x0000000300067212 */ /* 0x000fc600078e3cff */
[----:B------:R-:W-:Y:S01]  /*9f20*/  IMAD R8, R7, 0x8, R2 ;  /* 0x0000000807087824 */ /* 0x000fe200078e0202 */
[----:B------:R-:W-:Y:S01]  /*9f30*/  SHF.L.U32 R5, R6, 0x1f, RZ ;  /* 0x0000001f06057819 */ /* 0x000fe200000006ff */
[----:B0-----:R-:W-:Y:S06]  /*9f40*/  @!P0 BRA `(.L_x_308) ;  /* 0x0000000400748947 */ /* 0x001fec0003800000 */
.L_x_324:
[----:B------:R-:W1:Y:S01]  /*9f50*/  SYNCS.PHASECHK.TRANS64.TRYWAIT P0, [R8+URZ], R5 ;  /* 0x00000005080075a7 */ /* 0x000e62000800017f */
[----:B------:R-:W-:-:S05]  /*9f60*/  VIADD R0, R7, 0x1 ;  /* 0x0000000107007836 */ /* 0x000fca0000000000 */
[----:B------:R-:W-:-:S04]  /*9f70*/  ISETP.NE.AND P1, PT, R0, 0x7, PT ;  /* 0x000000070000780c */ /* 0x000fc80003f25270 */
[----:B------:R-:W-:Y:S02]  /*9f80*/  SEL R3, RZ, 0x1, P1 ;  /* 0x00000001ff037807 */ /* 0x000fe40000800000 */
[----:B------:R-:W-:Y:S02]  /*9f90*/  SEL R7, R0, RZ, P1 ;  /* 0x000000ff00077207 */ /* 0x000fe40000800000 */
[----:B------:R-:W-:-:S03]  /*9fa0*/  LOP3.LUT R6, R6, R3, RZ, 0x3c, !PT ;  /* 0x0000000306067212 */ /* 0x000fc600078e3cff */
[----:B0-----:R-:W-:Y:S01]  /*9fb0*/  IMAD R9, R7, 0x8, R2 ;  /* 0x0000000807097824 */ /* 0x001fe200078e0202 */
[----:B------:R-:W-:Y:S01]  /*9fc0*/  SHF.L.U32 R4, R6, 0x1f, RZ ;  /* 0x0000001f06047819 */ /* 0x000fe200000006ff */
[----:B-1----:R-:W-:Y:S06]  /*9fd0*/  @!P0 BRA `(.L_x_309) ;  /* 0x0000000400648947 */ /* 0x002fec0003800000 */
.L_x_325:
        /* <DEDUP_REMOVED lines=9> */
.L_x_326:
        /* <DEDUP_REMOVED lines=9> */
.L_x_327:
[----:B------:R-:W1:Y:S01]  /*a100*/  SYNCS.PHASECHK.TRANS64.TRYWAIT P0, [R9+URZ], R4 ;  /* 0x00000004090075a7 */ /* 0x000e62000800017f */
[----:B------:R-:W-:-:S05]  /*a110*/  VIADD R0, R7, 0x1 ;  /* 0x0000000107007836 */ /* 0x000fca0000000000 */
[----:B------:R-:W-:-:S04]  /*a120*/  ISETP.NE.AND P1, PT, R0, 0x7, PT ;  /* 0x000000070000780c */ /* 0x000fc80003f25270 */
[----:B------:R-:W-:Y:S02]  /*a130*/  SEL R3, RZ, 0x1, P1 ;  /* 0x00000001ff037807 */ /* 0x000fe40000800000 */
[----:B------:R-:W-:Y:S02]  /*a140*/  SEL R7, R0, RZ, P1 ;  /* 0x000000ff00077207 */ /* 0x000fe40000800000 */
[----:B------:R-:W-:-:S03]  /*a150*/  LOP3.LUT R11, R6, R3, RZ, 0x3c, !PT ;  /* 0x00000003060b7212 */ /* 0x000fc600078e3cff */
[----:B------:R-:W-:Y:S01]  /*a160*/  IMAD R6, R7, 0x8, R2 ;  /* 0x0000000807067824 */ /* 0x000fe200078e0202 */
[----:B0-----:R-:W-:Y:S01]  /*a170*/  SHF.L.U32 R5, R11, 0x1f, RZ ;  /* 0x0000001f0b057819 */ /* 0x001fe200000006ff */
[----:B-1----:R-:W-:Y:S06]  /*a180*/  @!P0 BRA `(.L_x_312) ;  /* 0x0000000400348947 */ /* 0x002fec0003800000 */
.L_x_328:
[----:B------:R-:W1:Y:S01]  /*a190*/  SYNCS.PHASECHK.TRANS64.TRYWAIT P0, [R6+URZ], R5 ;  /* 0x00000005060075a7 */ /* 0x000e62000800017f */
[----:B------:R-:W-:-:S05]  /*a1a0*/  VIADD R0, R7, 0x1 ;  /* 0x0000000107007836 */ /* 0x000fca0000000000 */
[----:B------:R-:W-:-:S04]  /*a1b0*/  ISETP.NE.AND P1, PT, R0, 0x7, PT ;  /* 0x000000070000780c */ /* 0x000fc80003f25270 */
[----:B0-----:R-:W-:Y:S02]  /*a1c0*/  SEL R4, RZ, 0x1, P1 ;  /* 0x00000001ff047807 */ /* 0x001fe40000800000 */
[----:B------:R-:W-:Y:S02]  /*a1d0*/  SEL R3, R0, RZ, P1 ;  /* 0x000000ff00037207 */ /* 0x000fe40000800000 */
[----:B------:R-:W-:Y:S01]  /*a1e0*/  LOP3.LUT R0, R11, R4, RZ, 0x3c, !PT ;  /* 0x000000040b007212 */ /* 0x000fe200078e3cff */
[----:B-1----:R-:W-:Y:S06]  /*a1f0*/  @!P0 BRA `(.L_x_313) ;  /* 0x00000004002c8947 */ /* 0x002fec0003800000 */
.L_x_329:
[----:B------:R-:W-:Y:S01]  /*a200*/  IMAD R3, R3, 0x8, R2 ;  /* 0x0000000803037824 */ /* 0x000fe200078e0202 */
[----:B------:R-:W-:-:S07]  /*a210*/  SHF.L.U32 R0, R0, 0x1f, RZ ;  /* 0x0000001f00007819 */ /* 0x000fce00000006ff */
.L_x_314:
[----:B-1----:R1:W2:Y:S02]  /*a220*/  SYNCS.PHASECHK.TRANS64.TRYWAIT P0, [R3+URZ], R0 ;  /* 0x00000000030075a7 */ /* 0x0022a4000800017f */
[----:B--2---:R-:W-:Y:S05]  /*a230*/  @!P0 NANOSLEEP.SYNCS 0x989680 ;  /* 0x009896800000895d */ /* 0x004fea0003900000 */
[----:B------:R-:W2:Y:S02]  /*a240*/  @!P0 SYNCS.PHASECHK.TRANS64 P0, [R3+URZ], R0 ;  /* 0x00000000030085a7 */ /* 0x000ea4000800007f */
[----:B--2---:R-:W-:Y:S05]  /*a250*/  @!P0 BRA `(.L_x_314) ;  /* 0xfffffffc00f08947 */ /* 0x004fea000383ffff */
.L_x_306:
[----:B------:R-:W-:Y:S05]  /*a260*/  BSYNC B0 ;  /* 0x0000000000007941 */ /* 0x000fea0003800000 */
.L_x_305:
[----:B------:R-:W-:Y:S05]  /*a270*/  EXIT ;  /* 0x000000000000794d */ /* 0x000fea0003800000 */
.L_x_15:
[----:B-1----:R1:W2:Y:S02]  /*a280*/  SYNCS.PHASECHK.TRANS64.TRYWAIT P0, [R159+URZ], R0 ;  /* 0x000000009f0075a7 */ /* 0x0022a4000800017f */
[----:B--2---:R-:W-:Y:S05]  /*a290*/  @!P0 NANOSLEEP.SYNCS 0x989680 ;  /* 0x009896800000895d */ /* 0x004fea0003900000 */
[----:B------:R-:W2:Y:S02]  /*a2a0*/  @!P0 SYNCS.PHASECHK.TRANS64 P0, [R159+URZ], R0 ;  /* 0x000000009f0085a7 */ /* 0x000ea4000800007f */
[----:B--2---:R-:W-:Y:S05]  /*a2b0*/  @!P0 BRA `(.L_x_15) ;  /* 0xfffffffc00f08947 */ /* 0x004fea000383ffff */
[----:B------:R-:W-:Y:S05]  /*a2c0*/  BRA `(.L_x_315) ;  /* 0xffffff70008c7947 */ /* 0x000fea000383ffff */
.L_x_20:
[----:B--2---:R2:W3:Y:S02]  /*a2d0*/  SYNCS.PHASECHK.TRANS64.TRYWAIT P1, [R3+URZ], R0 ;  /* 0x00000000030075a7 */ /* 0x0044e4000802017f */
[----:B---3--:R-:W-:Y:S05]  /*a2e0*/  @!P1 NANOSLEEP.SYNCS 0x989680 ;  /* 0x009896800000995d */ /* 0x008fea0003900000 */
[----:B------:R-:W3:Y:S02]  /*a2f0*/  @!P1 SYNCS.PHASECHK.TRANS64 P1, [R3+URZ], R0 ;  /* 0x00000000030095a7 */ /* 0x000ee4000802007f */
[----:B---3--:R-:W-:Y:S05]  /*a300*/  @!P1 BRA `(.L_x_20) ;  /* 0xfffffffc00f09947 */ /* 0x008fea000383ffff */
[----:B------:R-:W-:Y:S05]  /*a310*/  BRA `(.L_x_19) ;  /* 0xffffff7000f87947 */ /* 0x000fea000383ffff */
.L_x_25:
[----:B--2---:R-:W-:-:S04]  /*a320*/  IMAD.U32 R4, RZ, RZ, UR8 ;  /* 0x00000008ff047e24 */ /* 0x004fc8000f8e00ff */
[----:B------:R2:W3:Y:S03]  /*a330*/  SYNCS.PHASECHK.TRANS64.TRYWAIT P1, [R4+URZ], R3 ;  /* 0x00000003040075a7 */ /* 0x0004e6000802017f */
[----:B---3--:R-:W-:Y:S05]  /*a340*/  @!P1 NANOSLEEP.SYNCS 0x989680 ;  /* 0x009896800000995d */ /* 0x008fea0003900000 */
[----:B------:R-:W3:Y:S02]  /*a350*/  @!P1 SYNCS.PHASECHK.TRANS64 P1, [R4+URZ], R3 ;  /* 0x00000003040095a7 */ /* 0x000ee4000802007f */
[----:B---3--:R-:W-:Y:S05]  /*a360*/  @!P1 BRA `(.L_x_25) ;  /* 0xfffffffc00ec9947 */ /* 0x008fea000383ffff */
[----:B------:R-:W-:Y:S05]  /*a370*/  BRA `(.L_x_24) ;  /* 0xffffff7800547947 */ /* 0x000fea000383ffff */
.L_x_31:
[----:B-1----:R1:W2:Y:S02]  /*a380*/  SYNCS.PHASECHK.TRANS64.TRYWAIT P0, [R159+URZ+0x10], R0 ;  /* 0x000010009f0075a7 */ /* 0x0022a4000800017f */
[----:B--2---:R-:W-:Y:S05]  /*a390*/  @!P0 NANOSLEEP.SYNCS 0x989680 ;  /* 0x009896800000895d */ /* 0x004fea0003900000 */
[----:B------:R-:W2:Y:S02]  /*a3a0*/  @!P0 SYNCS.PHASECHK.TRANS64 P0, [R159+URZ+0x10], R0 ;  /* 0x000010009f0085a7 */ /* 0x000ea4000800007f */
[----:B--2---:R-:W-:Y:S05]  /*a3b0*/  @!P0 BRA `(.L_x_31) ;  /* 0xfffffffc00f08947 */ /* 0x004fea000383ffff */
[----:B------:R-:W-:Y:S05]  /*a3c0*/  BRA `(.L_x_316) ;  /* 0xffffff8000287947 */ /* 0x000fea000383ffff */
.L_x_292:
[----:B------:R-:W-:Y:S01]  /*a3d0*/  BSSY B1, `(.L_x_317) ;  /* 0x0000006000017945 */ /* 0x000fe20003800000 */
[----:B------:R-:W-:-:S07]  /*a3e0*/  IMAD.MOV.U32 R15, RZ, RZ, -0x1 ;  /* 0xffffffffff0f7424 */ /* 0x000fce00078e00ff */
[----:B-----5:R-:W-:Y:S05]  /*a3f0*/  WARPSYNC.COLLECTIVE R15, `(.L_x_318) ;  /* 0x000000000f0c7348 */ /* 0x020fea0003c00000 */
[----:B------:R-:W-:Y:S02]  /*a400*/  ELECT P6, UR62, PT ;  /* 0x00000000003e782f */ /* 0x000fe400038c0000 */
[----:B------:R-:W-:Y:S01]  /*a410*/  MOV R14, UR62 ;  /* 0x0000003e000e7c02 */ /* 0x000fe20008000f00 */
[----:B-----5:R-:W-:Y:S10]  /*a420*/  ENDCOLLECTIVE ;  /* 0x000000000000791b */ /* 0x020ff40003800000 */
.L_x_318:
[----:B------:R-:W-:Y:S05]  /*a430*/  BSYNC B1 ;  /* 0x0000000000017941 */ /* 0x000fea0003800000 */
.L_x_317:
[----:B------:R-:W-:Y:S05]  /*a440*/  BRA `(.L_x_319) ;  /* 0xffffffec00607947 */ /* 0x000fea000383ffff */
.L_x_295:
[----:B0-----:R0:W1:Y:S02]  /*a450*/  SYNCS.PHASECHK.TRANS64.TRYWAIT P1, [R10+URZ+0x38], R5 ;  /* 0x000038050a0075a7 */ /* 0x001064000802017f */
[----:B-1----:R-:W-:Y:S05]  /*a460*/  @!P1 NANOSLEEP.SYNCS 0x989680 ;  /* 0x009896800000995d */ /* 0x002fea0003900000 */
[----:B------:R-:W1:Y:S02]  /*a470*/  @!P1 SYNCS.PHASECHK.TRANS64 P1, [R10+URZ+0x38], R5 ;  /* 0x000038050a0095a7 */ /* 0x000e64000802007f */
[----:B-1----:R-:W-:Y:S05]  /*a480*/  @!P1 BRA `(.L_x_295) ;  /* 0xfffffffc00f09947 */ /* 0x002fea000383ffff */
[----:B------:R-:W-:Y:S05]  /*a490*/  BRA `(.L_x_320) ;  /* 0xffffffec00947947 */ /* 0x000fea000383ffff */
.L_x_304:
[----:B------:R-:W-:Y:S01]  /*a4a0*/  BSSY B0, `(.L_x_321) ;  /* 0x0000006000007945 */ /* 0x000fe20003800000 */
[----:B------:R-:W-:-:S07]  /*a4b0*/  IMAD.MOV.U32 R15, RZ, RZ, -0x1 ;  /* 0xffffffffff0f7424 */ /* 0x000fce00078e00ff */
[----:B-----5:R-:W-:Y:S05]  /*a4c0*/  WARPSYNC.COLLECTIVE R15, `(.L_x_322) ;  /* 0x000000000f0c7348 */ /* 0x020fea0003c00000 */
[----:B------:R-:W-:Y:S02]  /*a4d0*/  ELECT P6, UR62, PT ;  /* 0x00000000003e782f */ /* 0x000fe400038c0000 */
[----:B------:R-:W-:Y:S01]  /*a4e0*/  MOV R14, UR62 ;  /* 0x0000003e000e7c02 */ /* 0x000fe20008000f00 */
[----:B-----5:R-:W-:Y:S10]  /*a4f0*/  ENDCOLLECTIVE ;  /* 0x000000000000791b */ /* 0x020ff40003800000 */
.L_x_322:
[----:B------:R-:W-:Y:S05]  /*a500*/  BSYNC B0 ;  /* 0x0000000000007941 */ /* 0x000fea0003800000 */
.L_x_321:
[----:B------:R-:W-:Y:S05]  /*a510*/  BRA `(.L_x_323) ;  /* 0xfffffff800387947 */ /* 0x000fea000383ffff */
.L_x_308:
[----:B0-----:R0:W1:Y:S02]  /*a520*/  SYNCS.PHASECHK.TRANS64.TRYWAIT P0, [R9+URZ], R4 ;  /* 0x00000004090075a7 */ /* 0x001064000800017f */
[----:B-1----:R-:W-:Y:S05]  /*a530*/  @!P0 NANOSLEEP.SYNCS 0x989680 ;  /* 0x009896800000895d */ /* 0x002fea0003900000 */
[----:B------:R-:W1:Y:S02]  /*a540*/  @!P0 SYNCS.PHASECHK.TRANS64 P0, [R9+URZ], R4 ;  /* 0x00000004090085a7 */ /* 0x000e64000800007f */
[----:B-1----:R-:W-:Y:S05]  /*a550*/  @!P0 BRA `(.L_x_308) ;  /* 0xfffffffc00f08947 */ /* 0x002fea000383ffff */
[----:B------:R-:W-:Y:S05]  /*a560*/  BRA `(.L_x_324) ;  /* 0xfffffff800787947 */ /* 0x000fea000383ffff */
.L_x_309:
[----:B0-----:R0:W1:Y:S02]  /*a570*/  SYNCS.PHASECHK.TRANS64.TRYWAIT P0, [R8+URZ], R5 ;  /* 0x00000005080075a7 */ /* 0x001064000800017f */
[----:B-1----:R-:W-:Y:S05]  /*a580*/  @!P0 NANOSLEEP.SYNCS 0x989680 ;  /* 0x009896800000895d */ /* 0x002fea0003900000 */
[----:B------:R-:W1:Y:S02]  /*a590*/  @!P0 SYNCS.PHASECHK.TRANS64 P0, [R8+URZ], R5 ;  /* 0x00000005080085a7 */ /* 0x000e64000800007f */
[----:B-1----:R-:W-:Y:S05]  /*a5a0*/  @!P0 BRA `(.L_x_309) ;  /* 0xfffffffc00f08947 */ /* 0x002fea000383ffff */
[----:B------:R-:W-:Y:S05]  /*a5b0*/  BRA `(.L_x_325) ;  /* 0xfffffff800887947 */ /* 0x000fea000383ffff */
.L_x_310:
[----:B0-----:R0:W1:Y:S02]  /*a5c0*/  SYNCS.PHASECHK.TRANS64.TRYWAIT P0, [R9+URZ], R4 ;  /* 0x00000004090075a7 */ /* 0x001064000800017f */
[----:B-1----:R-:W-:Y:S05]  /*a5d0*/  @!P0 NANOSLEEP.SYNCS 0x989680 ;  /* 0x009896800000895d */ /* 0x002fea0003900000 */
[----:B------:R-:W1:Y:S02]  /*a5e0*/  @!P0 SYNCS.PHASECHK.TRANS64 P0, [R9+URZ], R4 ;  /* 0x00000004090085a7 */ /* 0x000e64000800007f */
[----:B-1----:R-:W-:Y:S05]  /*a5f0*/  @!P0 BRA `(.L_x_310) ;  /* 0xfffffffc00f08947 */ /* 0x002fea000383ffff */
[----:B------:R-:W-:Y:S05]  /*a600*/  BRA `(.L_x_326) ;  /* 0xfffffff800987947 */ /* 0x000fea000383ffff */
.L_x_311:
[----:B0-----:R0:W1:Y:S02]  /*a610*/  SYNCS.PHASECHK.TRANS64.TRYWAIT P0, [R8+URZ], R5 ;  /* 0x00000005080075a7 */ /* 0x001064000800017f */
[----:B-1----:R-:W-:Y:S05]  /*a620*/  @!P0 NANOSLEEP.SYNCS 0x989680 ;  /* 0x009896800000895d */ /* 0x002fea0003900000 */
[----:B------:R-:W1:Y:S02]  /*a630*/  @!P0 SYNCS.PHASECHK.TRANS64 P0, [R8+URZ], R5 ;  /* 0x00000005080085a7 */ /* 0x000e64000800007f */
[----:B-1----:R-:W-:Y:S05]  /*a640*/  @!P0 BRA `(.L_x_311) ;  /* 0xfffffffc00f08947 */ /* 0x002fea000383ffff */
[----:B------:R-:W-:Y:S05]  /*a650*/  BRA `(.L_x_327) ;  /* 0xfffffff800a87947 */ /* 0x000fea000383ffff */
.L_x_312:
[----:B0-----:R0:W1:Y:S02]  /*a660*/  SYNCS.PHASECHK.TRANS64.TRYWAIT P0, [R9+URZ], R4 ;  /* 0x00000004090075a7 */ /* 0x001064000800017f */
[----:B-1----:R-:W-:Y:S05]  /*a670*/  @!P0 NANOSLEEP.SYNCS 0x989680 ;  /* 0x009896800000895d */ /* 0x002fea0003900000 */
[----:B------:R-:W1:Y:S02]  /*a680*/  @!P0 SYNCS.PHASECHK.TRANS64 P0, [R9+URZ], R4 ;  /* 0x00000004090085a7 */ /* 0x000e64000800007f */
[----:B-1----:R-:W-:Y:S05]  /*a690*/  @!P0 BRA `(.L_x_312) ;  /* 0xfffffffc00f08947 */ /* 0x002fea000383ffff */
[----:B------:R-:W-:Y:S05]  /*a6a0*/  BRA `(.L_x_328) ;  /* 0xfffffff800b87947 */ /* 0x000fea000383ffff */
.L_x_313:
[----:B0-----:R0:W1:Y:S02]  /*a6b0*/  SYNCS.PHASECHK.TRANS64.TRYWAIT P0, [R6+URZ], R5 ;  /* 0x00000005060075a7 */ /* 0x001064000800017f */
[----:B-1----:R-:W-:Y:S05]  /*a6c0*/  @!P0 NANOSLEEP.SYNCS 0x989680 ;  /* 0x009896800000895d */ /* 0x002fea0003900000 */
[----:B------:R-:W1:Y:S02]  /*a6d0*/  @!P0 SYNCS.PHASECHK.TRANS64 P0, [R6+URZ], R5 ;  /* 0x00000005060085a7 */ /* 0x000e64000800007f */
[----:B-1----:R-:W-:Y:S05]  /*a6e0*/  @!P0 BRA `(.L_x_313) ;  /* 0xfffffffc00f08947 */ /* 0x002fea000383ffff */
[----:B------:R-:W-:Y:S05]  /*a6f0*/  BRA `(.L_x_329) ;  /* 0xfffffff800c07947 */ /* 0x000fea000383ffff */
.L_x_330:
[----:B------:R-:W-:-:S00]  /*a700*/  BRA `(.L_x_330) ;  /* 0xfffffffc00fc7947 */ /* 0x000fc0000383ffff */
[----:B------:R-:W-:-:S00]  /*a710*/  NOP ;  /* 0x0000000000007918 */ /* 0x000fc00000000000 */
        /* <DEDUP_REMOVED lines=14> */
.L_x_331:


//--------------------- .nv.global.init           --------------------------
	.section	.nv.global.init,"aw",@progbits
.nv.global.init:
	.type		$str$22,@object
	.size		$str$22,($str$23 - $str$22)
$str$22:
        /*0000*/ 	.byte	0x6b, 0x5f, 0x74, 0x69, 0x6c, 0x65, 0x5f, 0x63, 0x6f, 0x75, 0x6e, 0x74, 0x20, 0x3e, 0x3d, 0x20
        /*0010*/ 	.byte	0x31, 0x00
	.type		$str$23,@object
	.size		$str$23,(__unnamed_1 - $str$23)
$str$23:
        /*0012*/ 	.byte	0x2f, 0x74, 0x6d, 0x70, 0x2f, 0x63, 0x75, 0x74, 0x6c, 0x61, 0x73, 0x73, 0x5f, 0x73, 0x77, 0x65
        /*0022*/ 	.byte	0x65, 0x70, 0x5f, 0x73, 0x72, 0x63, 0x2f, 0x69, 0x6e, 0x63, 0x6c, 0x75, 0x64, 0x65, 0x2f, 0x63
        /*0032*/ 	.byte	0x75, 0x74, 0x6c, 0x61, 0x73, 0x73, 0x2f, 0x67, 0x65, 0x6d, 0x6d, 0x2f, 0x63, 0x6f, 0x6c, 0x6c
        /*0042*/ 	.byte	0x65, 0x63, 0x74, 0x69, 0x76, 0x65, 0x2f, 0x73, 0x6d, 0x39, 0x30, 0x5f, 0x6d, 0x6d, 0x61, 0x5f
        /*0052*/ 	.byte	0x74, 0x6d, 0x61, 0x5f, 0x67, 0x6d, 0x6d, 0x61, 0x5f, 0x73, 0x73, 0x5f, 0x77, 0x61, 0x72, 0x70
        /*0062*/ 	.byte	0x73, 0x70, 0x65, 0x63, 0x69, 0x61, 0x6c, 0x69, 0x7a, 0x65, 0x64, 0x2e, 0x68, 0x70, 0x70, 0x00
	.type		__unnamed_1,@object
	.size		__unnamed_1,(.L_0 - __unnamed_1)
__unnamed_1:
        /*0072*/ 	.byte	0x76, 0x6f, 0x69, 0x64, 0x20, 0x63, 0x75, 0x74, 0x6c, 0x61, 0x73, 0x73, 0x3a, 0x3a, 0x67, 0x65
        /* <DEDUP_REMOVED lines=175> */
.L_0:


//--------------------- .nv.shared._ZN7cutlass13device_kernelINS_4gemm6kernel13GemmUniversalIN4cute5tupleIJiiiiEEENS1_10collective13CollectiveMmaINS1_34MainloopSm90TmaGmmaWarpSpecializedILi7ENS5_IJNS4_1CILi1EEESB_SB_EEENS1_32KernelTmaWarpSpecializedPingpongEEENS5_IJNSA_ILi64EEENSA_ILi256EEESF_EEEfNS5_IJlSB_lEEEfSI_NS4_8TiledMMAINS4_8MMA_AtomIJNS4_4SM904GMMA30MMA_64x256x8_F32TF32TF32_SS_TNILNSM_7ScaleInE1ELSO_1EEEEEENS4_6LayoutISC_NS5_IJNSA_ILi0EEESS_SS_EEEEENS5_IJNS4_10UnderscoreESV_SV_EEEEENS4_13SM90_TMA_LOADENS4_14ComposedLayoutINS4_7SwizzleILi3ELi4ELi3EEENS4_18smem_ptr_flag_bitsILi32EEENSR_INS5_IJNSA_ILi8EEENSA_ILi32EEEEEENS5_IJS15_SB_EEEEEEEvNS4_8identityESY_S19_vS1A_EENS_8epilogue10collective6detail29Sm90TmaWarpSpecializedAdapterINS1D_15DefaultEpilogueIfSI_SI_NS1C_6thread17LinearCombinationIfLi1EffLNS1H_9ScaleType4KindE0ELNS_15FloatRoundStyleE2EfEENS1_15EpilogueDefaultEEEEEvvEEEEvNT_6ParamsE --------------------------
	.section	.nv.shared._ZN7cutlass13device_kernelINS_4gemm6kernel13GemmUniversalIN4cute5tupleIJiiiiEEENS1_10collective13CollectiveMmaINS1_34MainloopSm90TmaGmmaWarpSpecializedILi7ENS5_IJNS4_1CILi1EEESB_SB_EEENS1_32KernelTmaWarpSpecializedPingpongEEENS5_IJNSA_ILi64EEENSA_ILi256EEESF_EEEfNS5_IJlSB_lEEEfSI_NS4_8TiledMMAINS4_8MMA_AtomIJNS4_4SM904GMMA30MMA_64x256x8_F32TF32TF32_SS_TNILNSM_7ScaleInE1ELSO_1EEEEEENS4_6LayoutISC_NS5_IJNSA_ILi0EEESS_SS_EEEEENS5_IJNS4_10UnderscoreESV_SV_EEEEENS4_13SM90_TMA_LOADENS4_14ComposedLayoutINS4_7SwizzleILi3ELi4ELi3EEENS4_18smem_ptr_flag_bitsILi32EEENSR_INS5_IJNSA_ILi8EEENSA_ILi32EEEEEENS5_IJS15_SB_EEEEEEEvNS4_8identityESY_S19_vS1A_EENS_8epilogue10collective6detail29Sm90TmaWarpSpecializedAdapterINS1D_15DefaultEpilogueIfSI_SI_NS1C_6thread17LinearCombinationIfLi1EffLNS1H_9ScaleType4KindE0ELNS_15FloatRoundStyleE2EfEENS1_15EpilogueDefaultEEEEEvvEEEEvNT_6ParamsE,"aw",@nobits
	.sectionflags	@""
	.align	16
	.zero		1024


//--------------------- .nv.shared.reserved.0     --------------------------
	.section	.nv.shared.reserved.0,"aw",@nobits
	.weak		__nv_reservedSMEM_offset_0_alias
	.size		__nv_reservedSMEM_offset_0_alias, 0, 0
	.other		__nv_reservedSMEM_offset_0_alias,@"STO_CUDA_RESERVED_SHARED STV_DEFAULT"
__nv_reservedSMEM_offset_0_alias:
	.zero		0


//--------------------- .nv.global                --------------------------
	.section	.nv.global,"aw",@nobits
.nv.global:
	.type		_ZN40_INTERNAL_6029100e_4_k_cu_15545152_215764cute1_E,@object
	.size		_ZN40_INTERNAL_6029100e_4_k_cu_15545152_215764cute1_E,(_ZN40_INTERNAL_6029100e_4_k_cu_15545152_215764cuda3std3__45__cpo6cbeginE - _ZN40_INTERNAL_6029100e_4_k_cu_15545152_215764cute1_E)
_ZN40_INTERNAL_6029100e_4_k_cu_15545152_215764cute1_E:
	.zero		1
	.type		_ZN40_INTERNAL_6029100e_4_k_cu_15545152_215764cuda3std3__45__cpo6cbeginE,@object
	.size		_ZN40_INTERNAL_6029100e_4_k_cu_15545152_215764cuda3std3__45__cpo6cbeginE,(_ZN40_INTERNAL_6029100e_4_k_cu_15545152_215764cuda3std3__48in_placeE - _ZN40_INTERNAL_6029100e_4_k_cu_15545152_215764cuda3std3__45__cpo6cbeginE)
_ZN40_INTERNAL_6029100e_4_k_cu_15545152_215764cuda3std3__45__cpo6cbeginE:
	.zero		1
	.type		_ZN40_INTERNAL_6029100e_4_k_cu_15545152_215764cuda3std3__48in_placeE,@object
	.size		_ZN40_INTERNAL_6029100e_4_k_cu_15545152_215764cuda3std3__48in_placeE,(_ZN40_INTERNAL_6029100e_4_k_cu_15545152_215764cuda3std6ranges3__45__cpo9iter_moveE - _ZN40_INTERNAL_6029100e_4_k_cu_15545152_215764cuda3std3__48in_placeE)
_ZN40_INTERNAL_6029100e_4_k_cu_15545152_215764cuda3std3__48in_placeE:
	.zero		1
	.type		_ZN40_INTERNAL_6029100e_4_k_cu_15545152_215764cuda3std6ranges3__45__cpo9iter_moveE,@object
	.size		_ZN40_INTERNAL_6029100e_4_k_cu_15545152_215764cuda3std6ranges3__45__cpo9iter_moveE,(_ZN40_INTERNAL_6029100e_4_k_cu_15545152_215764cuda3std3__45__cpo5beginE - _ZN40_INTERNAL_6029100e_4_k_cu_15545152_215764cuda3std6ranges3__45__cpo9iter_moveE)
_ZN40_INTERNAL_6029100e_4_k_cu_15545152_215764cuda3std6ranges3__45__cpo9iter_moveE:
	.zero		1
	.type		_ZN40_INTERNAL_6029100e_4_k_cu_15545152_215764cuda3std3__45__cpo5beginE,@object
	.size		_ZN40_INTERNAL_6029100e_4_k_cu_15545152_215764cuda3std3__45__cpo5beginE,(_ZN40_INTERNAL_6029100e_4_k_cu_15545152_215764cuda3std3__442_GLOBAL__N__6029100e_4_k_cu_15545152_215766ignoreE - _ZN40_INTERNAL_6029100e_4_k_cu_15545152_215764cuda3std3__45__cpo5beginE)
_ZN40_INTERNAL_6029100e_4_k_cu_15545152_215764cuda3std3__45__cpo5beginE:
	.zero		1
	.type		_ZN40_INTERNAL_6029100e_4_k_cu_15545152_215764cuda3std3__442_GLOBAL__N__6029100e_4_k_cu_15545152_215766ignoreE,@object
	.size		_ZN40_INTERNAL_6029100e_4_k_cu_15545152_215764cuda3std3__442_GLOBAL__N__6029100e_4_k_cu_15545152_215766ignoreE,(_ZN40_INTERNAL_6029100e_4_k_cu_15545152_215764cute7productE - _ZN40_INTERNAL_6029100e_4_k_cu_15545152_215764cuda3std3__442_GLOBAL__N__6029100e_4_k_cu_15545152_215766ignoreE)
_ZN40_INTERNAL_6029100e_4_k_cu_15545152_215764cuda3std3__442_GLOBAL__N__6029100e_4_k_cu_15545152_215766ignoreE:
	.zero		1
	.type		_ZN40_INTERNAL_6029100e_4_k_cu_15545152_215764cute7productE,@object
	.size		_ZN40_INTERNAL_6029100e_4_k_cu_15545152_215764cute7productE,(_ZN40_INTERNAL_6029100e_4_k_cu_15545152_215764cuda3std3__45__cpo3endE - _ZN40_INTERNAL_6029100e_4_k_cu_15545152_215764cute7productE)
_ZN40_INTERNAL_6029100e_4_k_cu_15545152_215764cute7productE:
	.zero		1
	.type		_ZN40_INTERNAL_6029100e_4_k_cu_15545152_215764cuda3std3__45__cpo3endE,@object
	.size		_ZN40_INTERNAL_6029100e_4_k_cu_15545152_215764cuda3std3__45__cpo3endE,(_ZN40_INTERNAL_6029100e_4_k_cu_15545152_215764cuda3std3__419piecewise_constructE - _ZN40_INTERNAL_6029100e_4_k_cu_15545152_215764cuda3std3__45__cpo3endE)
_ZN40_INTERNAL_6029100e_4_k_cu_15545152_215764cuda3std3__45__cpo3endE:
	.zero		1
	.type		_ZN40_INTERNAL_6029100e_4_k_cu_15545152_215764cuda3std3__419piecewise_constructE,@object
	.size		_ZN40_INTERNAL_6029100e_4_k_cu_15545152_215764cuda3std3__419piecewise_constructE,(_ZN40_INTERNAL_6029100e_4_k_cu_15545152_215764cuda3std3__45__cpo4cendE - _ZN40_INTERNAL_6029100e_4_k_cu_15545152_215764cuda3std3__419piecewise_constructE)
_ZN40_INTERNAL_6029100e_4_k_cu_15545152_215764cuda3std3__419piecewise_constructE:
	.zero		1
	.type		_ZN40_INTERNAL_6029100e_4_k_cu_15545152_215764cuda3std3__45__cpo4cendE,@object
	.size		_ZN40_INTERNAL_6029100e_4_k_cu_15545152_215764cuda3std3__45__cpo4cendE,(_ZN40_INTERNAL_6029100e_4_k_cu_15545152_215764cuda3std6ranges3__45__cpo4swapE - _ZN40_INTERNAL_6029100e_4_k_cu_15545152_215764cuda3std3__45__cpo4cendE)
_ZN40_INTERNAL_6029100e_4_k_cu_15545152_215764cuda3std3__45__cpo4cendE:
	.zero		1
	.type		_ZN40_INTERNAL_6029100e_4_k_cu_15545152_215764cuda3std6ranges3__45__cpo4swapE,@object
	.size		_ZN40_INTERNAL_6029100e_4_k_cu_15545152_215764cuda3std6ranges3__45__cpo4swapE,(.L_8 - _ZN40_INTERNAL_6029100e_4_k_cu_15545152_215764cuda3std6ranges3__45__cpo4swapE)
_ZN40_INTERNAL_6029100e_4_k_cu_15545152_215764cuda3std6ranges3__45__cpo4swapE:
	.zero		1
.L_8:


//--------------------- .nv.constant0._ZN7cutlass13device_kernelINS_4gemm6kernel13GemmUniversalIN4cute5tupleIJiiiiEEENS1_10collective13CollectiveMmaINS1_34MainloopSm90TmaGmmaWarpSpecializedILi7ENS5_IJNS4_1CILi1EEESB_SB_EEENS1_32KernelTmaWarpSpecializedPingpongEEENS5_IJNSA_ILi64EEENSA_ILi256EEESF_EEEfNS5_IJlSB_lEEEfSI_NS4_8TiledMMAINS4_8MMA_AtomIJNS4_4SM904GMMA30MMA_64x256x8_F32TF32TF32_SS_TNILNSM_7ScaleInE1ELSO_1EEEEEENS4_6LayoutISC_NS5_IJNSA_ILi0EEESS_SS_EEEEENS5_IJNS4_10UnderscoreESV_SV_EEEEENS4_13SM90_TMA_LOADENS4_14ComposedLayoutINS4_7SwizzleILi3ELi4ELi3EEENS4_18smem_ptr_flag_bitsILi32EEENSR_INS5_IJNSA_ILi8EEENSA_ILi32EEEEEENS5_IJS15_SB_EEEEEEEvNS4_8identityESY_S19_vS1A_EENS_8epilogue10collective6detail29Sm90TmaWarpSpecializedAdapterINS1D_15DefaultEpilogueIfSI_SI_NS1C_6thread17LinearCombinationIfLi1EffLNS1H_9ScaleType4KindE0ELNS_15FloatRoundStyleE2EfEENS1_15EpilogueDefaultEEEEEvvEEEEvNT_6ParamsE --------------------------
	.section	.nv.constant0._ZN7cutlass13device_kernelINS_4gemm6kernel13GemmUniversalIN4cute5tupleIJiiiiEEENS1_10collective13CollectiveMmaINS1_34MainloopSm90TmaGmmaWarpSpecializedILi7ENS5_IJNS4_1CILi1EEESB_SB_EEENS1_32KernelTmaWarpSpecializedPingpongEEENS5_IJNSA_ILi64EEENSA_ILi256EEESF_EEEfNS5_IJlSB_lEEEfSI_NS4_8TiledMMAINS4_8MMA_AtomIJNS4_4SM904GMMA30MMA_64x256x8_F32TF32TF32_SS_TNILNSM_7ScaleInE1ELSO_1EEEEEENS4_6LayoutISC_NS5_IJNSA_ILi0EEESS_SS_EEEEENS5_IJNS4_10UnderscoreESV_SV_EEEEENS4_13SM90_TMA_LOADENS4_14ComposedLayoutINS4_7SwizzleILi3ELi4ELi3EEENS4_18smem_ptr_flag_bitsILi32EEENSR_INS5_IJNSA_ILi8EEENSA_ILi32EEEEEENS5_IJS15_SB_EEEEEEEvNS4_8identityESY_S19_vS1A_EENS_8epilogue10collective6detail29Sm90TmaWarpSpecializedAdapterINS1D_15DefaultEpilogueIfSI_SI_NS1C_6thread17LinearCombinationIfLi1EffLNS1H_9ScaleType4KindE0ELNS_15FloatRoundStyleE2EfEENS1_15EpilogueDefaultEEEEEvvEEEEvNT_6ParamsE,"a",@progbits
	.sectionflags	@""
	.align	4
.nv.constant0._ZN7cutlass13device_kernelINS_4gemm6kernel13GemmUniversalIN4cute5tupleIJiiiiEEENS1_10collective13CollectiveMmaINS1_34MainloopSm90TmaGmmaWarpSpecializedILi7ENS5_IJNS4_1CILi1EEESB_SB_EEENS1_32KernelTmaWarpSpecializedPingpongEEENS5_IJNSA_ILi64EEENSA_ILi256EEESF_EEEfNS5_IJlSB_lEEEfSI_NS4_8TiledMMAINS4_8MMA_AtomIJNS4_4SM904GMMA30MMA_64x256x8_F32TF32TF32_SS_TNILNSM_7ScaleInE1ELSO_1EEEEEENS4_6LayoutISC_NS5_IJNSA_ILi0EEESS_SS_EEEEENS5_IJNS4_10UnderscoreESV_SV_EEEEENS4_13SM90_TMA_LOADENS4_14ComposedLayoutINS4_7SwizzleILi3ELi4ELi3EEENS4_18smem_ptr_flag_bitsILi32EEENSR_INS5_IJNSA_ILi8EEENSA_ILi32EEEEEENS5_IJS15_SB_EEEEEEEvNS4_8identityESY_S19_vS1A_EENS_8epilogue10collective6detail29Sm90TmaWarpSpecializedAdapterINS1D_15DefaultEpilogueIfSI_SI_NS1C_6thread17LinearCombinationIfLi1EffLNS1H_9ScaleType4KindE0ELNS_15FloatRoundStyleE2EfEENS1_15EpilogueDefaultEEEEEvvEEEEvNT_6ParamsE:
	.zero		1664


//--------------------- SYMBOLS --------------------------

	.type		.nv.reservedSmem.offset0,@object
	.size		.nv.reservedSmem.offset0,0x4
	.type		__assertfail,@function
